	.headerflags	@"EF_CUDA_TEXMODE_UNIFIED EF_CUDA_64BIT_ADDRESS EF_CUDA_ACCELERATORS EF_CUDA_SM90 EF_CUDA_VIRTUAL_SM(EF_CUDA_SM90)"
	.elftype	@"ET_EXEC"


//--------------------- .nv.info                  --------------------------
	.section	.nv.info,"",@"SHT_CUDA_INFO"
	.align	4


	//----- nvinfo : EIATTR_REGCOUNT
	.align		4
        /*0000*/ 	.byte	0x04, 0x2f
        /*0002*/ 	.short	(.L_3 - .L_2)
	.align		4
.L_2:
        /*0004*/ 	.word	index@(triton_poi_fused__native_batch_norm_legit_no_training_relu_6)
        /*0008*/ 	.word	0x00000028


	//----- nvinfo : EIATTR_MIN_STACK_SIZE
	.align		4
.L_3:
        /*000c*/ 	.byte	0x04, 0x12
        /*000e*/ 	.short	(.L_5 - .L_4)
	.align		4
.L_4:
        /*0010*/ 	.word	index@(triton_poi_fused__native_batch_norm_legit_no_training_relu_6)
        /*0014*/ 	.word	0x00000000


	//----- nvinfo : EIATTR_FRAME_SIZE
	.align		4
.L_5:
        /*0018*/ 	.byte	0x04, 0x11
        /*001a*/ 	.short	(.L_7 - .L_6)
	.align		4
.L_6:
        /*001c*/ 	.word	index@(triton_poi_fused__native_batch_norm_legit_no_training_relu_6)
        /*0020*/ 	.word	0x00000000


	//----- nvinfo : EIATTR_MIN_STACK_SIZE
	.align		4
.L_7:
        /*0024*/ 	.byte	0x04, 0x12
        /*0026*/ 	.short	(.L_9 - .L_8)
	.align		4
.L_8:
        /*0028*/ 	.word	index@(triton_poi_fused__native_batch_norm_legit_no_training_relu_6)
        /*002c*/ 	.word	0x00000000
.L_9:


//--------------------- .nv.info.triton_poi_fused__native_batch_norm_legit_no_training_relu_6 --------------------------
	.section	.nv.info.triton_poi_fused__native_batch_norm_legit_no_training_relu_6,"",@"SHT_CUDA_INFO"
	.sectionflags	@""
	.align	4


	//----- nvinfo : EIATTR_CUDA_API_VERSION
	.align		4
        /*0000*/ 	.byte	0x04, 0x37
        /*0002*/ 	.short	(.L_11 - .L_10)
.L_10:
        /*0004*/ 	.word	0x0000007c


	//----- nvinfo : EIATTR_KPARAM_INFO
	.align		4
.L_11:
        /*0008*/ 	.byte	0x04, 0x17
        /*000a*/ 	.short	(.L_13 - .L_12)
.L_12:
        /*000c*/ 	.word	0x00000000
        /*0010*/ 	.short	0x0007
        /*0012*/ 	.short	0x0034
        /*0014*/ 	.byte	0x00, 0xf0, 0x11, 0x00


	//----- nvinfo : EIATTR_KPARAM_INFO
	.align		4
.L_13:
        /*0018*/ 	.byte	0x04, 0x17
        /*001a*/ 	.short	(.L_15 - .L_14)
.L_14:
        /*001c*/ 	.word	0x00000000
        /*0020*/ 	.short	0x0006
        /*0022*/ 	.short	0x0030
        /*0024*/ 	.byte	0x00, 0xf0, 0x11, 0x00


	//----- nvinfo : EIATTR_KPARAM_INFO
	.align		4
.L_15:
        /*0028*/ 	.byte	0x04, 0x17
        /*002a*/ 	.short	(.L_17 - .L_16)
.L_16:
        /*002c*/ 	.word	0x00000000
        /*0030*/ 	.short	0x0005
        /*0032*/ 	.short	0x0028
        /*0034*/ 	.byte	0x00, 0xf4, 0x21, 0x00


	//----- nvinfo : EIATTR_KPARAM_INFO
	.align		4
.L_17:
        /*0038*/ 	.byte	0x04, 0x17
        /*003a*/ 	.short	(.L_19 - .L_18)
.L_18:
        /*003c*/ 	.word	0x00000000
        /*0040*/ 	.short	0x0004
        /*0042*/ 	.short	0x0020
        /*0044*/ 	.byte	0x00, 0xf4, 0x21, 0x00


	//----- nvinfo : EIATTR_KPARAM_INFO
	.align		4
.L_19:
        /*0048*/ 	.byte	0x04, 0x17
        /*004a*/ 	.short	(.L_21 - .L_20)
.L_20:
        /*004c*/ 	.word	0x00000000
        /*0050*/ 	.short	0x0003
        /*0052*/ 	.short	0x0018
        /*0054*/ 	.byte	0x00, 0xf4, 0x21, 0x00


	//----- nvinfo : EIATTR_KPARAM_INFO
	.align		4
.L_21:
        /*0058*/ 	.byte	0x04, 0x17
        /*005a*/ 	.short	(.L_23 - .L_22)
.L_22:
        /*005c*/ 	.word	0x00000000
        /*0060*/ 	.short	0x0002
        /*0062*/ 	.short	0x0010
        /*0064*/ 	.byte	0x00, 0xf4, 0x21, 0x00


	//----- nvinfo : EIATTR_KPARAM_INFO
	.align		4
.L_23:
        /*0068*/ 	.byte	0x04, 0x17
        /*006a*/ 	.short	(.L_25 - .L_24)
.L_24:
        /*006c*/ 	.word	0x00000000
        /*0070*/ 	.short	0x0001
        /*0072*/ 	.short	0x0008
        /*0074*/ 	.byte	0x00, 0xf4, 0x21, 0x00


	//----- nvinfo : EIATTR_KPARAM_INFO
	.align		4
.L_25:
        /*0078*/ 	.byte	0x04, 0x17
        /*007a*/ 	.short	(.L_27 - .L_26)
.L_26:
        /*007c*/ 	.word	0x00000000
        /*0080*/ 	.short	0x0000
        /*0082*/ 	.short	0x0000
        /*0084*/ 	.byte	0x00, 0xf4, 0x21, 0x00


	//----- nvinfo : EIATTR_SPARSE_MMA_MASK
	.align		4
.L_27:
        /*0088*/ 	.byte	0x03, 0x50
        /*008a*/ 	.short	0x0000


	//----- nvinfo : EIATTR_MAXREG_COUNT
	.align		4
        /*008c*/ 	.byte	0x03, 0x1b
        /*008e*/ 	.short	0x00ff


	//----- nvinfo : EIATTR_EXIT_INSTR_OFFSETS
	.align		4
        /*0090*/ 	.byte	0x04, 0x1c
        /*0092*/ 	.short	(.L_29 - .L_28)


	//   ....[0]....
.L_28:
        /*0094*/ 	.word	0x00001de0


	//   ....[1]....
        /*0098*/ 	.word	0x00001e80


	//----- nvinfo : EIATTR_REQNTID
	.align		4
.L_29:
        /*009c*/ 	.byte	0x04, 0x10
        /*009e*/ 	.short	(.L_31 - .L_30)
.L_30:
        /*00a0*/ 	.word	0x00000100
        /*00a4*/ 	.word	0x00000001
        /*00a8*/ 	.word	0x00000001


	//----- nvinfo : EIATTR_CBANK_PARAM_SIZE
	.align		4
.L_31:
        /*00ac*/ 	.byte	0x03, 0x19
        /*00ae*/ 	.short	0x0038


	//----- nvinfo : EIATTR_PARAM_CBANK
	.align		4
        /*00b0*/ 	.byte	0x04, 0x0a
        /*00b2*/ 	.short	(.L_33 - .L_32)
	.align		4
.L_32:
        /*00b4*/ 	.word	index@(.nv.constant0.triton_poi_fused__native_batch_norm_legit_no_training_relu_6)
        /*00b8*/ 	.short	0x0210
        /*00ba*/ 	.short	0x0038


	//----- nvinfo : EIATTR_SW_WAR
	.align		4
.L_33:
        /*00bc*/ 	.byte	0x04, 0x36
        /*00be*/ 	.short	(.L_35 - .L_34)
.L_34:
        /*00c0*/ 	.word	0x00000008
.L_35:


//--------------------- .nv.callgraph             --------------------------
	.section	.nv.callgraph,"",@"SHT_CUDA_CALLGRAPH"
	.align	4
	.sectionentsize	8
	.align		4
        /*0000*/ 	.word	0x00000000
	.align		4
        /*0004*/ 	.word	0xffffffff
	.align		4
        /*0008*/ 	.word	0x00000000
	.align		4
        /*000c*/ 	.word	0xfffffffe
	.align		4
        /*0010*/ 	.word	0x00000000
	.align		4
        /*0014*/ 	.word	0xfffffffd
	.align		4
        /*0018*/ 	.word	0x00000000
	.align		4
        /*001c*/ 	.word	0xfffffffc


//--------------------- .nv.constant4             --------------------------
	.section	.nv.constant4,"a",@progbits
	.align	8
	.align		8
.nv.constant4:
        /*0000*/ 	.dword	_$_str
	.align		8
        /*0008*/ 	.dword	_$_str_$_2


//--------------------- .text.triton_poi_fused__native_batch_norm_legit_no_training_relu_6 --------------------------
	.section	.text.triton_poi_fused__native_batch_norm_legit_no_training_relu_6,"ax",@progbits
	.sectionflags	@"SHF_BARRIERS=1"
	.align	128
        .global         triton_poi_fused__native_batch_norm_legit_no_training_relu_6
        .type           triton_poi_fused__native_batch_norm_legit_no_training_relu_6,@function
        .size           triton_poi_fused__native_batch_norm_legit_no_training_relu_6,(.L_x_1 - triton_poi_fused__native_batch_norm_legit_no_training_relu_6)
        .other          triton_poi_fused__native_batch_norm_legit_no_training_relu_6,@"STO_CUDA_ENTRY STV_DEFAULT"
triton_poi_fused__native_batch_norm_legit_no_training_relu_6:
.text.triton_poi_fused__native_batch_norm_legit_no_training_relu_6:
[----:B------:R-:W0:Y:S01]  /*0000*/  LDC R1, c[0x0][0x28] ;  /* 0x00000a00ff017b82 */ /* 0x000e220000000800 */
[----:B------:R-:W1:Y:S01]  /*0010*/  S2R R28, SR_CTAID.Y ;  /* 0x00000000001c7919 */ /* 0x000e620000002600 */
[----:B------:R-:W-:Y:S01]  /*0020*/  ULDC.64 UR6, c[0x0][0x208] ;  /* 0x0000820000067ab9 */ /* 0x000fe20000000a00 */
[----:B------:R-:W-:Y:S02]  /*0030*/  CS2R R8, SRZ ;  /* 0x0000000000087805 */ /* 0x000fe4000001ff00 */
[----:B------:R-:W-:Y:S01]  /*0040*/  CS2R R10, SRZ ;  /* 0x00000000000a7805 */ /* 0x000fe2000001ff00 */
[----:B------:R-:W2:Y:S01]  /*0050*/  S2R R24, SR_TID.X ;  /* 0x0000000000187919 */ /* 0x000ea20000002100 */
[----:B------:R-:W-:Y:S02]  /*0060*/  CS2R R20, SRZ ;  /* 0x0000000000147805 */ /* 0x000fe4000001ff00 */
[----:B------:R-:W-:Y:S01]  /*0070*/  CS2R R22, SRZ ;  /* 0x0000000000167805 */ /* 0x000fe2000001ff00 */
[----:B------:R-:W3:Y:S01]  /*0080*/  S2R R25, SR_CTAID.X ;  /* 0x0000000000197919 */ /* 0x000ee20000002500 */
[----:B-1----:R-:W-:-:S02]  /*0090*/  IMAD.SHL.U32 R28, R28, 0x40, RZ ;  /* 0x000000401c1c7824 */ /* 0x002fc400078e00ff */
[----:B--2---:R-:W-:Y:S01]  /*00a0*/  IMAD.SHL.U32 R3, R24, 0x4, RZ ;  /* 0x0000000418037824 */ /* 0x004fe200078e00ff */
[----:B------:R-:W-:Y:S01]  /*00b0*/  SHF.R.U32.HI R0, RZ, 0x4, R24 ;  /* 0x00000004ff007819 */ /* 0x000fe20000011618 */
[----:B---3--:R-:W-:-:S03]  /*00c0*/  IMAD.SHL.U32 R25, R25, 0x40, RZ ;  /* 0x0000004019197824 */ /* 0x008fc600078e00ff */
[----:B------:R-:W-:Y:S02]  /*00d0*/  LOP3.LUT R3, R28, 0x3c, R3, 0xf8, !PT ;  /* 0x0000003c1c037812 */ /* 0x000fe400078ef803 */
[----:B------:R-:W-:Y:S02]  /*00e0*/  SGXT.U32 R0, R0, 0x4 ;  /* 0x000000040000781a */ /* 0x000fe40000000000 */
[C---:B------:R-:W-:Y:S01]  /*00f0*/  ISETP.GE.AND P0, PT, R3.reuse, 0x600, PT ;  /* 0x000006000300780c */ /* 0x040fe20003f06270 */
[----:B------:R-:W-:Y:S01]  /*0100*/  IMAD.HI R2, R3, 0x2aaaaaab, RZ ;  /* 0x2aaaaaab03027827 */ /* 0x000fe200078e02ff */
[----:B------:R-:W-:Y:S02]  /*0110*/  LOP3.LUT R6, R25, 0x10, R0, 0xfe, !PT ;  /* 0x0000001019067812 */ /* 0x000fe400078efe00 */
[----:B------:R-:W-:Y:S02]  /*0120*/  LOP3.LUT R7, R25, 0x30, R0, 0xfe, !PT ;  /* 0x0000003019077812 */ /* 0x000fe400078efe00 */
[----:B------:R-:W-:-:S02]  /*0130*/  SHF.R.U32.HI R5, RZ, 0x1f, R2 ;  /* 0x0000001fff057819 */ /* 0x000fc40000011602 */
[----:B------:R-:W-:Y:S02]  /*0140*/  ISETP.LT.AND P2, PT, R6, 0x3c1, !P0 ;  /* 0x000003c10600780c */ /* 0x000fe40004741270 */
[----:B------:R-:W-:Y:S02]  /*0150*/  LEA.HI.SX32 R2, R2, R5, 0x1a ;  /* 0x0000000502027211 */ /* 0x000fe400078fd2ff */
[----:B------:R-:W-:Y:S01]  /*0160*/  LOP3.LUT R6, R25, 0x20, R0, 0xfe, !PT ;  /* 0x0000002019067812 */ /* 0x000fe200078efe00 */
[----:B------:R-:W1:Y:S01]  /*0170*/  LDC.64 R4, c[0x0][0x210] ;  /* 0x00008400ff047b82 */ /* 0x000e620000000a00 */
[----:B------:R-:W-:Y:S01]  /*0180*/  LOP3.LUT R0, R25, R0, RZ, 0xfc, !PT ;  /* 0x0000000019007212 */ /* 0x000fe200078efcff */
[----:B------:R-:W-:Y:S01]  /*0190*/  IMAD R29, R2, -0x180, R3 ;  /* 0xfffffe80021d7824 */ /* 0x000fe200078e0203 */
[----:B------:R-:W-:Y:S02]  /*01a0*/  ISETP.LT.AND P3, PT, R6, 0x3c1, !P0 ;  /* 0x000003c10600780c */ /* 0x000fe40004761270 */
[----:B------:R-:W-:Y:S01]  /*01b0*/  ISETP.LT.AND P1, PT, R0, 0x3c1, !P0 ;  /* 0x000003c10000780c */ /* 0x000fe20004721270 */
[----:B------:R-:W-:Y:S01]  /*01c0*/  IMAD R3, R2, 0x5a180, R29 ;  /* 0x0005a18002037824 */ /* 0x000fe200078e021d */
[----:B------:R-:W-:-:S03]  /*01d0*/  ISETP.LT.AND P4, PT, R7, 0x3c1, !P0 ;  /* 0x000003c10700780c */ /* 0x000fc60004781270 */
[----:B------:R-:W-:Y:S02]  /*01e0*/  IMAD R17, R0, 0x180, R3 ;  /* 0x0000018000117824 */ /* 0x000fe400078e0203 */
[----:B------:R-:W2:Y:S02]  /*01f0*/  LDC.64 R2, c[0x0][0x218] ;  /* 0x00008600ff027b82 */ /* 0x000ea40000000a00 */
[C---:B------:R-:W-:Y:S02]  /*0200*/  VIADD R19, R17.reuse, 0x1800 ;  /* 0x0000180011137836 */ /* 0x040fe40000000000 */
[C---:B------:R-:W-:Y:S02]  /*0210*/  VIADD R27, R17.reuse, 0x3000 ;  /* 0x00003000111b7836 */ /* 0x040fe40000000000 */
[----:B------:R-:W-:Y:S01]  /*0220*/  VIADD R31, R17, 0x4800 ;  /* 0x00004800111f7836 */ /* 0x000fe20000000000 */
[----:B------:R-:W-:Y:S02]  /*0230*/  LOP3.LUT R0, R25, 0x3f, R24, 0xf8, !PT ;  /* 0x0000003f19007812 */ /* 0x000fe400078ef818 */
[----:B------:R-:W-:-:S02]  /*0240*/  SHF.R.U32.HI R25, RZ, 0x6, R24 ;  /* 0x00000006ff197819 */ /* 0x000fc40000011618 */
[----:B------:R-:W-:Y:S01]  /*0250*/  CS2R R6, SRZ ;  /* 0x0000000000067805 */ /* 0x000fe2000001ff00 */
[----:B-1----:R-:W-:-:S04]  /*0260*/  IMAD.WIDE R16, R17, 0x4, R4 ;  /* 0x0000000411107825 */ /* 0x002fc800078e0204 */
[----:B--2---:R-:W-:Y:S01]  /*0270*/  IMAD.WIDE R32, R29, 0x4, R2 ;  /* 0x000000041d207825 */ /* 0x004fe200078e0202 */
[----:B------:R-:W-:Y:S01]  /*0280*/  SGXT.U32 R25, R25, 0x2 ;  /* 0x000000021919781a */ /* 0x000fe20000000000 */
[----:B------:R-:W1:Y:S01]  /*0290*/  LDC.64 R2, c[0x0][0x220] ;  /* 0x00008800ff027b82 */ /* 0x000e620000000a00 */
[----:B------:R-:W2:Y:S01]  /*02a0*/  @P1 LDG.E.EL.128 R8, desc[UR6][R16.64] ;  /* 0x0000000610081981 */ /* 0x000ea2000c2e1d00 */
[----:B------:R-:W-:-:S04]  /*02b0*/  IMAD.WIDE R18, R19, 0x4, R4 ;  /* 0x0000000413127825 */ /* 0x000fc800078e0204 */
[----:B------:R-:W-:-:S04]  /*02c0*/  IMAD.WIDE R26, R27, 0x4, R4 ;  /* 0x000000041b1a7825 */ /* 0x000fc800078e0204 */
[----:B------:R-:W-:Y:S01]  /*02d0*/  IMAD.WIDE R30, R31, 0x4, R4 ;  /* 0x000000041f1e7825 */ /* 0x000fe200078e0204 */
[----:B------:R-:W-:Y:S02]  /*02e0*/  CS2R R4, SRZ ;  /* 0x0000000000047805 */ /* 0x000fe4000001ff00 */
[----:B------:R-:W-:Y:S02]  /*02f0*/  LOP3.LUT R28, R25, R28, RZ, 0xfc, !PT ;  /* 0x0000001c191c7212 */ /* 0x000fe400078efcff */
[----:B------:R-:W-:Y:S01]  /*0300*/  CS2R R24, SRZ ;  /* 0x0000000000187805 */ /* 0x000fe2000001ff00 */
[----:B------:R-:W3:Y:S04]  /*0310*/  @P2 LDG.E.EL.128 R20, desc[UR6][R18.64] ;  /* 0x0000000612142981 */ /* 0x000ee8000c2e1d00 */
[----:B------:R4:W5:Y:S01]  /*0320*/  @P3 LDG.E.EL.128 R4, desc[UR6][R26.64] ;  /* 0x000000061a043981 */ /* 0x000962000c2e1d00 */
[----:B-1----:R-:W-:Y:S01]  /*0330*/  IMAD.WIDE R2, R29, 0x4, R2 ;  /* 0x000000041d027825 */ /* 0x002fe200078e0202 */
[----:B0---4-:R-:W-:-:S02]  /*0340*/  CS2R R26, SRZ ;  /* 0x00000000001a7805 */ /* 0x011fc4000001ff00 */
[----:B------:R-:W-:Y:S02]  /*0350*/  CS2R R12, SRZ ;  /* 0x00000000000c7805 */ /* 0x000fe4000001ff00 */
[----:B------:R-:W-:Y:S02]  /*0360*/  CS2R R14, SRZ ;  /* 0x00000000000e7805 */ /* 0x000fe4000001ff00 */
[----:B------:R-:W-:Y:S02]  /*0370*/  CS2R R16, SRZ ;  /* 0x0000000000107805 */ /* 0x000fe4000001ff00 */
[----:B------:R-:W-:Y:S01]  /*0380*/  CS2R R18, SRZ ;  /* 0x0000000000127805 */ /* 0x000fe2000001ff00 */
[----:B------:R0:W4:Y:S04]  /*0390*/  @!P0 LDG.E.EL.128 R24, desc[UR6][R2.64] ;  /* 0x0000000602188981 */ /* 0x000128000c2e1d00 */
[----:B------:R-:W2:Y:S04]  /*03a0*/  @P4 LDG.E.EL.128 R12, desc[UR6][R30.64] ;  /* 0x000000061e0c4981 */ /* 0x000ea8000c2e1d00 */
[----:B------:R-:W2:Y:S01]  /*03b0*/  @!P0 LDG.E.EL.128 R16, desc[UR6][R32.64] ;  /* 0x0000000620108981 */ /* 0x000ea2000c2e1d00 */
[----:B0-----:R-:W-:-:S02]  /*03c0*/  IMAD.MOV.U32 R2, RZ, RZ, 0x3e800000 ;  /* 0x3e800000ff027424 */ /* 0x001fc400078e00ff */
[----:B----4-:R-:W-:Y:S01]  /*03d0*/  FADD R24, R24, 9.9999997473787516356e-06 ;  /* 0x3727c5ac18187421 */ /* 0x010fe20000000000 */
[----:B------:R-:W-:-:S05]  /*03e0*/  FADD R27, R27, 9.9999997473787516356e-06 ;  /* 0x3727c5ac1b1b7421 */ /* 0x000fca0000000000 */
[----:B------:R-:W0:Y:S01]  /*03f0*/  MUFU.SQRT R24, R24 ;  /* 0x0000001800187308 */ /* 0x000e220000002000 */
[C---:B--2---:R-:W-:Y:S01]  /*0400*/  FADD R8, -R16.reuse, R8 ;  /* 0x0000000810087221 */ /* 0x044fe20000000100 */
[C---:B---3--:R-:W-:Y:S01]  /*0410*/  FADD R20, -R16.reuse, R20 ;  /* 0x0000001410147221 */ /* 0x048fe20000000100 */
[C---:B-----5:R-:W-:Y:S01]  /*0420*/  FADD R4, -R16.reuse, R4 ;  /* 0x0000000410047221 */ /* 0x060fe20000000100 */
[----:B------:R-:W-:Y:S01]  /*0430*/  FADD R12, -R16, R12 ;  /* 0x0000000c100c7221 */ /* 0x000fe20000000100 */
[C---:B------:R-:W-:Y:S01]  /*0440*/  FADD R10, -R18.reuse, R10 ;  /* 0x0000000a120a7221 */ /* 0x040fe20000000100 */
[C---:B------:R-:W-:Y:S01]  /*0450*/  FADD R16, -R18.reuse, R22 ;  /* 0x0000001612107221 */ /* 0x040fe20000000100 */
[C---:B------:R-:W-:Y:S01]  /*0460*/  FADD R6, -R18.reuse, R6 ;  /* 0x0000000612067221 */ /* 0x040fe20000000100 */
[----:B------:R-:W-:Y:S02]  /*0470*/  FADD R18, -R18, R14 ;  /* 0x0000000e12127221 */ /* 0x000fe40000000100 */
[----:B------:R-:W1:Y:S01]  /*0480*/  MUFU.SQRT R14, R27 ;  /* 0x0000001b000e7308 */ /* 0x000e620000002000 */
[----:B------:R-:W-:Y:S01]  /*0490*/  FADD R26, R26, 9.9999997473787516356e-06 ;  /* 0x3727c5ac1a1a7421 */ /* 0x000fe20000000000 */
[C---:B------:R-:W-:Y:S01]  /*04a0*/  FADD R9, -R17.reuse, R9 ;  /* 0x0000000911097221 */ /* 0x040fe20000000100 */
[C---:B------:R-:W-:Y:S01]  /*04b0*/  FADD R21, -R17.reuse, R21 ;  /* 0x0000001511157221 */ /* 0x040fe20000000100 */
[C---:B------:R-:W-:Y:S01]  /*04c0*/  FADD R5, -R17.reuse, R5 ;  /* 0x0000000511057221 */ /* 0x040fe20000000100 */
[----:B------:R-:W-:Y:S01]  /*04d0*/  FADD R13, -R17, R13 ;  /* 0x0000000d110d7221 */ /* 0x000fe20000000100 */
[----:B0-----:R-:W-:-:S02]  /*04e0*/  FSETP.GT.AND P6, PT, R24, 8.50705917302346158658e+37, PT ;  /* 0x7e8000001800780b */ /* 0x001fc40003fc4000 */
[----:B------:R-:W0:Y:S01]  /*04f0*/  MUFU.SQRT R17, R26 ;  /* 0x0000001a00117308 */ /* 0x000e220000002000 */
[----:B------:R-:W-:Y:S01]  /*0500*/  FADD R25, R25, 9.9999997473787516356e-06 ;  /* 0x3727c5ac19197421 */ /* 0x000fe20000000000 */
[----:B------:R-:W-:Y:S02]  /*0510*/  FSETP.GEU.AND P1, PT, R24, 1.175494350822287508e-38, PT ;  /* 0x008000001800780b */ /* 0x000fe40003f2e000 */
[----:B-1----:R-:W-:-:S04]  /*0520*/  FSETP.GT.AND P4, PT, R14, 8.50705917302346158658e+37, PT ;  /* 0x7e8000000e00780b */ /* 0x002fc80003f84000 */
[----:B------:R-:W1:Y:S01]  /*0530*/  MUFU.SQRT R25, R25 ;  /* 0x0000001900197308 */ /* 0x000e620000002000 */
[----:B------:R-:W-:Y:S02]  /*0540*/  FSETP.GEU.AND P5, PT, R14, 1.175494350822287508e-38, PT ;  /* 0x008000000e00780b */ /* 0x000fe40003fae000 */
[----:B------:R-:W-:Y:S01]  /*0550*/  FSEL R30, R2, 1, P6 ;  /* 0x3f800000021e7808 */ /* 0x000fe20003000000 */
[----:B------:R-:W-:Y:S01]  /*0560*/  @P6 FMUL R24, R24, 0.25 ;  /* 0x3e80000018186820 */ /* 0x000fe20000400000 */
[----:B0-----:R-:W-:-:S03]  /*0570*/  FSETP.GT.AND P6, PT, R17, 8.50705917302346158658e+37, PT ;  /* 0x7e8000001100780b */ /* 0x001fc60003fc4000 */
[----:B------:R-:W-:Y:S01]  /*0580*/  @!P1 FMUL R24, R24, 16777216 ;  /* 0x4b80000018189820 */ /* 0x000fe20000400000 */
[----:B------:R-:W-:Y:S01]  /*0590*/  @!P1 FMUL R30, R30, 16777216 ;  /* 0x4b8000001e1e9820 */ /* 0x000fe20000400000 */
[----:B------:R-:W-:Y:S01]  /*05a0*/  FSETP.GEU.AND P1, PT, R17, 1.175494350822287508e-38, PT ;  /* 0x008000001100780b */ /* 0x000fe20003f2e000 */
[----:B------:R-:W-:Y:S01]  /*05b0*/  @P4 FMUL R14, R14, 0.25 ;  /* 0x3e8000000e0e4820 */ /* 0x000fe20000400000 */
[----:B-1----:R-:W-:-:S03]  /*05c0*/  FSETP.GT.AND P2, PT, R25, 8.50705917302346158658e+37, PT ;  /* 0x7e8000001900780b */ /* 0x002fc60003f44000 */
[----:B------:R-:W-:Y:S01]  /*05d0*/  @!P5 FMUL R14, R14, 16777216 ;  /* 0x4b8000000e0ed820 */ /* 0x000fe20000400000 */
[----:B------:R-:W-:Y:S02]  /*05e0*/  FSETP.GEU.AND P3, PT, R25, 1.175494350822287508e-38, PT ;  /* 0x008000001900780b */ /* 0x000fe40003f6e000 */
[----:B------:R-:W-:-:S03]  /*05f0*/  @P6 FMUL R17, R17, 0.25 ;  /* 0x3e80000011116820 */ /* 0x000fc60000400000 */
[----:B------:R-:W0:Y:S01]  /*0600*/  MUFU.RCP R14, R14 ;  /* 0x0000000e000e7308 */ /* 0x000e220000001000 */
[C---:B------:R-:W-:Y:S01]  /*0610*/  FADD R11, -R19.reuse, R11 ;  /* 0x0000000b130b7221 */ /* 0x040fe20000000100 */
[C---:B------:R-:W-:Y:S01]  /*0620*/  FADD R22, -R19.reuse, R23 ;  /* 0x0000001713167221 */ /* 0x040fe20000000100 */
[----:B------:R-:W-:Y:S01]  /*0630*/  FADD R7, -R19, R7 ;  /* 0x0000000713077221 */ /* 0x000fe20000000100 */
[----:B------:R-:W-:Y:S01]  /*0640*/  @!P1 FMUL R17, R17, 16777216 ;  /* 0x4b80000011119820 */ /* 0x000fe20000400000 */
[----:B------:R-:W-:Y:S01]  /*0650*/  FADD R19, -R19, R15 ;  /* 0x0000000f13137221 */ /* 0x000fe20000000100 */
[----:B------:R-:W-:Y:S01]  /*0660*/  FSEL R15, R2, 1, P4 ;  /* 0x3f800000020f7808 */ /* 0x000fe20002000000 */
[----:B------:R-:W-:-:S03]  /*0670*/  @P2 FMUL R25, R25, 0.25 ;  /* 0x3e80000019192820 */ /* 0x000fc60000400000 */
[----:B------:R-:W1:Y:S01]  /*0680*/  MUFU.RCP R17, R17 ;  /* 0x0000001100117308 */ /* 0x000e620000001000 */
[----:B------:R-:W-:Y:S01]  /*0690*/  @!P5 FMUL R15, R15, 16777216 ;  /* 0x4b8000000f0fd820 */ /* 0x000fe20000400000 */
[----:B------:R-:W-:-:S03]  /*06a0*/  @!P3 FMUL R25, R25, 16777216 ;  /* 0x4b8000001919b820 */ /* 0x000fc60000400000 */
[----:B0-----:R-:W-:Y:S01]  /*06b0*/  FMUL R26, R14, R15 ;  /* 0x0000000f0e1a7220 */ /* 0x001fe20000400000 */
[C---:B------:R-:W-:Y:S02]  /*06c0*/  FSEL R14, R2.reuse, 1, P6 ;  /* 0x3f800000020e7808 */ /* 0x040fe40003000000 */
[----:B------:R1:W0:Y:S01]  /*06d0*/  MUFU.RCP R34, R25 ;  /* 0x0000001900227308 */ /* 0x0002220000001000 */
[----:B------:R-:W-:Y:S02]  /*06e0*/  FSEL R3, R2, 1, P2 ;  /* 0x3f80000002037808 */ /* 0x000fe40001000000 */
[----:B------:R-:W-:-:S03]  /*06f0*/  @!P1 FMUL R14, R14, 16777216 ;  /* 0x4b8000000e0e9820 */ /* 0x000fc60000400000 */
[----:B------:R-:W-:Y:S01]  /*0700*/  @!P3 FMUL R3, R3, 16777216 ;  /* 0x4b8000000303b820 */ /* 0x000fe20000400000 */
[----:B-1----:R-:W-:Y:S01]  /*0710*/  FMUL R25, R17, R14 ;  /* 0x0000000e11197220 */ /* 0x002fe20000400000 */
[----:B------:R1:W2:Y:S03]  /*0720*/  MUFU.RCP R27, R24 ;  /* 0x00000018001b7308 */ /* 0x0002a60000001000 */
[----:B------:R-:W-:Y:S01]  /*0730*/  FMUL R15, R25, R6 ;  /* 0x00000006190f7220 */ /* 0x000fe20000400000 */
[----:B0-----:R-:W-:Y:S02]  /*0740*/  FMUL R34, R34, R3 ;  /* 0x0000000322227220 */ /* 0x001fe40000400000 */
[----:B------:R-:W0:Y:S01]  /*0750*/  LDC.64 R2, c[0x0][0x228] ;  /* 0x00008a00ff027b82 */ /* 0x000e220000000a00 */
[----:B-1----:R-:W-:-:S07]  /*0760*/  FMUL R24, R26, R7 ;  /* 0x000000071a187220 */ /* 0x002fce0000400000 */
[----:B------:R-:W1:Y:S01]  /*0770*/  LDC.64 R6, c[0x0][0x230] ;  /* 0x00008c00ff067b82 */ /* 0x000e620000000a00 */
[C---:B------:R-:W-:Y:S01]  /*0780*/  FMUL R14, R26.reuse, R19 ;  /* 0x000000131a0e7220 */ /* 0x040fe20000400000 */
[C---:B------:R-:W-:Y:S01]  /*0790*/  FMUL R22, R26.reuse, R22 ;  /* 0x000000161a167220 */ /* 0x040fe20000400000 */
[----:B--2---:R-:W-:Y:S01]  /*07a0*/  FMUL R27, R27, R30 ;  /* 0x0000001e1b1b7220 */ /* 0x004fe20000400000 */
[----:B------:R-:W-:Y:S01]  /*07b0*/  FMUL R26, R26, R11 ;  /* 0x0000000b1a1a7220 */ /* 0x000fe20000400000 */
[C---:B------:R-:W-:Y:S01]  /*07c0*/  FMUL R23, R25.reuse, R18 ;  /* 0x0000001219177220 */ /* 0x040fe20000400000 */
[C---:B------:R-:W-:Y:S01]  /*07d0*/  FMUL R11, R25.reuse, R16 ;  /* 0x00000010190b7220 */ /* 0x040fe20000400000 */
[----:B------:R-:W-:Y:S01]  /*07e0*/  FMUL R25, R25, R10 ;  /* 0x0000000a19197220 */ /* 0x000fe20000400000 */
[C---:B------:R-:W-:Y:S01]  /*07f0*/  FMUL R10, R34.reuse, R13 ;  /* 0x0000000d220a7220 */ /* 0x040fe20000400000 */
[C---:B------:R-:W-:Y:S01]  /*0800*/  FMUL R30, R34.reuse, R5 ;  /* 0x00000005221e7220 */ /* 0x040fe20000400000 */
[C---:B------:R-:W-:Y:S01]  /*0810*/  FMUL R32, R34.reuse, R21 ;  /* 0x0000001522207220 */ /* 0x040fe20000400000 */
[----:B------:R-:W-:Y:S01]  /*0820*/  FMUL R34, R34, R9 ;  /* 0x0000000922227220 */ /* 0x000fe20000400000 */
[C---:B------:R-:W-:Y:S01]  /*0830*/  FMUL R13, R27.reuse, R8 ;  /* 0x000000081b0d7220 */ /* 0x040fe20000400000 */
[----:B------:R-:W-:Y:S01]  /*0840*/  FMUL R31, R27, R4 ;  /* 0x000000041b1f7220 */ /* 0x000fe20000400000 */
[----:B------:R-:W-:-:S02]  /*0850*/  CS2R R16, SRZ ;  /* 0x0000000000107805 */ /* 0x000fc4000001ff00 */
[----:B------:R-:W-:Y:S02]  /*0860*/  CS2R R18, SRZ ;  /* 0x0000000000127805 */ /* 0x000fe4000001ff00 */
[----:B------:R-:W-:Y:S01]  /*0870*/  CS2R R4, SRZ ;  /* 0x0000000000047805 */ /* 0x000fe2000001ff00 */
[----:B0-----:R-:W-:-:S05]  /*0880*/  IMAD.WIDE R2, R29, 0x4, R2 ;  /* 0x000000041d027825 */ /* 0x001fca00078e0202 */
[----:B------:R0:W2:Y:S01]  /*0890*/  @!P0 LDG.E.EL.128 R16, desc[UR6][R2.64] ;  /* 0x0000000602108981 */ /* 0x0000a2000c2e1d00 */
[----:B-1----:R-:W-:Y:S01]  /*08a0*/  IMAD.WIDE R8, R29, 0x4, R6 ;  /* 0x000000041d087825 */ /* 0x002fe200078e0206 */
[----:B------:R-:W-:-:S06]  /*08b0*/  CS2R R6, SRZ ;  /* 0x0000000000067805 */ /* 0x000fcc000001ff00 */
[----:B------:R-:W2:Y:S01]  /*08c0*/  @!P0 LDG.E.EL.128 R4, desc[UR6][R8.64] ;  /* 0x0000000608048981 */ /* 0x000ea2000c2e1d00 */
[----:B0-----:R-:W0:Y:S01]  /*08d0*/  S2R R3, SR_TID.X ;  /* 0x0000000000037919 */ /* 0x001e220000002100 */
[----:B------:R-:W1:Y:S01]  /*08e0*/  S2UR UR5, SR_CgaCtaId ;  /* 0x00000000000579c3 */ /* 0x000e620000008800 */
[C---:B------:R-:W-:Y:S01]  /*08f0*/  FMUL R33, R27.reuse, R20 ;  /* 0x000000141b217220 */ /* 0x040fe20000400000 */
[----:B------:R-:W-:Y:S01]  /*0900*/  FMUL R21, R27, R12 ;  /* 0x0000000c1b157220 */ /* 0x000fe20000400000 */
[----:B------:R-:W-:Y:S02]  /*0910*/  UMOV UR4, 0x400 ;  /* 0x0000040000047882 */ /* 0x000fe40000000000 */
[----:B-1----:R-:W-:Y:S01]  /*0920*/  UPRMT UR4, UR5, 0x654, UR4 ;  /* 0x0000065405047896 */ /* 0x002fe20008000004 */
[----:B------:R-:W-:-:S04]  /*0930*/  ISETP.GE.AND P0, PT, R0, 0x3c1, PT ;  /* 0x000003c10000780c */ /* 0x000fc80003f06270 */
[----:B------:R-:W-:Y:S01]  /*0940*/  ISETP.LT.AND P6, PT, R28, 0x600, !P0 ;  /* 0x000006001c00780c */ /* 0x000fe200047c1270 */
[-CC-:B--2---:R-:W-:Y:S01]  /*0950*/  FFMA R13, R13, R16.reuse, R4.reuse ;  /* 0x000000100d0d7223 */ /* 0x184fe20000000004 */
[-CC-:B------:R-:W-:Y:S01]  /*0960*/  FFMA R12, R33, R16.reuse, R4.reuse ;  /* 0x00000010210c7223 */ /* 0x180fe20000000004 */
[-CC-:B------:R-:W-:Y:S01]  /*0970*/  FFMA R2, R31, R16.reuse, R4.reuse ;  /* 0x000000101f027223 */ /* 0x180fe20000000004 */
[----:B------:R-:W-:Y:S01]  /*0980*/  FFMA R4, R21, R16, R4 ;  /* 0x0000001015047223 */ /* 0x000fe20000000004 */
[-CC-:B------:R-:W-:Y:S01]  /*0990*/  FFMA R34, R34, R17.reuse, R5.reuse ;  /* 0x0000001122227223 */ /* 0x180fe20000000005 */
[-CC-:B------:R-:W-:Y:S01]  /*09a0*/  FFMA R32, R32, R17.reuse, R5.reuse ;  /* 0x0000001120207223 */ /* 0x180fe20000000005 */
[-CC-:B------:R-:W-:Y:S01]  /*09b0*/  FFMA R30, R30, R17.reuse, R5.reuse ;  /* 0x000000111e1e7223 */ /* 0x180fe20000000005 */
[----:B------:R-:W-:Y:S01]  /*09c0*/  FFMA R10, R10, R17, R5 ;  /* 0x000000110a0a7223 */ /* 0x000fe20000000005 */
[-CC-:B------:R-:W-:Y:S01]  /*09d0*/  FFMA R25, R25, R18.reuse, R6.reuse ;  /* 0x0000001219197223 */ /* 0x180fe20000000006 */
[-CC-:B------:R-:W-:Y:S01]  /*09e0*/  FFMA R11, R11, R18.reuse, R6.reuse ;  /* 0x000000120b0b7223 */ /* 0x180fe20000000006 */
[-CC-:B------:R-:W-:Y:S01]  /*09f0*/  FFMA R16, R15, R18.reuse, R6.reuse ;  /* 0x000000120f107223 */ /* 0x180fe20000000006 */
[----:B------:R-:W-:Y:S01]  /*0a00*/  FFMA R23, R23, R18, R6 ;  /* 0x0000001217177223 */ /* 0x000fe20000000006 */
[----:B0-----:R-:W-:Y:S01]  /*0a10*/  IMAD.SHL.U32 R5, R3, 0x100, RZ ;  /* 0x0000010003057824 */ /* 0x001fe200078e00ff */
[----:B------:R-:W-:-:S04]  /*0a20*/  SHF.R.U32.HI R18, RZ, 0x4, R3 ;  /* 0x00000004ff127819 */ /* 0x000fc80000011603 */
[----:B------:R-:W-:Y:S02]  /*0a30*/  SGXT.U32 R18, R18, 0x4 ;  /* 0x000000041212781a */ /* 0x000fe40000000000 */
[----:B------:R-:W-:-:S04]  /*0a40*/  LOP3.LUT R5, R5, 0xf00, RZ, 0xc0, !PT ;  /* 0x00000f0005057812 */ /* 0x000fc800078ec0ff */
[C---:B------:R-:W-:Y:S02]  /*0a50*/  LOP3.LUT R18, R5.reuse, R18, RZ, 0xfc, !PT ;  /* 0x0000001205127212 */ /* 0x040fe400078efcff */
[C---:B------:R-:W-:Y:S02]  /*0a60*/  LEA.HI R21, R5.reuse, UR4, RZ, 0x1c ;  /* 0x0000000405157c11 */ /* 0x040fe4000f8fe0ff */
[C---:B------:R-:W-:Y:S02]  /*0a70*/  LOP3.LUT R6, R5.reuse, 0x40, RZ, 0xfc, !PT ;  /* 0x0000004005067812 */ /* 0x040fe400078efcff */
[C---:B------:R-:W-:Y:S02]  /*0a80*/  LOP3.LUT R8, R5.reuse, 0x80, RZ, 0xfc, !PT ;  /* 0x0000008005087812 */ /* 0x040fe400078efcff */
[----:B------:R-:W-:Y:S02]  /*0a90*/  LOP3.LUT R9, R5, 0xc0, RZ, 0xfc, !PT ;  /* 0x000000c005097812 */ /* 0x000fe400078efcff */
[----:B------:R-:W-:Y:S01]  /*0aa0*/  LOP3.LUT R5, R28, 0x38, RZ, 0xfc, !PT ;  /* 0x000000381c057812 */ /* 0x000fe200078efcff */
[-CC-:B------:R-:W-:Y:S01]  /*0ab0*/  FFMA R26, R26, R19.reuse, R7.reuse ;  /* 0x000000131a1a7223 */ /* 0x180fe20000000007 */
[-CC-:B------:R-:W-:Y:S01]  /*0ac0*/  FFMA R22, R22, R19.reuse, R7.reuse ;  /* 0x0000001316167223 */ /* 0x180fe20000000007 */
[-CC-:B------:R-:W-:Y:S01]  /*0ad0*/  FFMA R20, R24, R19.reuse, R7.reuse ;  /* 0x0000001318147223 */ /* 0x180fe20000000007 */
[----:B------:R-:W-:Y:S01]  /*0ae0*/  FFMA R14, R14, R19, R7 ;  /* 0x000000130e0e7223 */ /* 0x000fe20000000007 */
[----:B------:R-:W-:Y:S01]  /*0af0*/  LEA.HI R7, R6, UR4, RZ, 0x1c ;  /* 0x0000000406077c11 */ /* 0x000fe2000f8fe0ff */
[----:B------:R-:W-:-:S04]  /*0b00*/  IMAD.HI R6, R5, 0x2aaaaaab, RZ ;  /* 0x2aaaaaab05067827 */ /* 0x000fc800078e02ff */
[----:B------:R-:W-:Y:S01]  /*0b10*/  IMAD R24, R18, 0x4, R7 ;  /* 0x0000000412187824 */ /* 0x000fe200078e0207 */
[----:B------:R-:W-:-:S04]  /*0b20*/  SHF.R.U32.HI R7, RZ, 0x1f, R6 ;  /* 0x0000001fff077819 */ /* 0x000fc80000011606 */
[----:B------:R-:W-:-:S05]  /*0b30*/  LEA.HI.SX32 R6, R6, R7, 0x1a ;  /* 0x0000000706067211 */ /* 0x000fca00078fd2ff */
[----:B------:R-:W-:Y:S01]  /*0b40*/  IMAD R7, R6, -0x180, R5 ;  /* 0xfffffe8006077824 */ /* 0x000fe200078e0205 */
[----:B------:R-:W-:-:S03]  /*0b50*/  ISETP.LT.AND P2, PT, R5, 0x600, !P0 ;  /* 0x000006000500780c */ /* 0x000fc60004741270 */
[----:B------:R-:W-:-:S04]  /*0b60*/  IMAD R7, R7, 0x3c1, R0 ;  /* 0x000003c107077824 */ /* 0x000fc800078e0200 */
[----:B------:R-:W-:Y:S01]  /*0b70*/  IMAD R5, R6, 0x1e0800, R7 ;  /* 0x001e080006057824 */ /* 0x000fe200078e0207 */
[----:B------:R-:W-:-:S05]  /*0b80*/  LOP3.LUT R6, R28, 0x34, RZ, 0xfc, !PT ;  /* 0x000000341c067812 */ /* 0x000fca00078efcff */
[----:B------:R-:W-:Y:S01]  /*0b90*/  IMAD.HI R7, R6, 0x2aaaaaab, RZ ;  /* 0x2aaaaaab06077827 */ /* 0x000fe200078e02ff */
[----:B------:R-:W-:-:S04]  /*0ba0*/  LEA.HI R17, R8, UR4, RZ, 0x1c ;  /* 0x0000000408117c11 */ /* 0x000fc8000f8fe0ff */
[----:B------:R-:W-:Y:S02]  /*0bb0*/  SHF.R.U32.HI R8, RZ, 0x1f, R7 ;  /* 0x0000001fff087819 */ /* 0x000fe40000011607 */
[----:B------:R-:W-:Y:S02]  /*0bc0*/  LEA.HI R9, R9, UR4, RZ, 0x1c ;  /* 0x0000000409097c11 */ /* 0x000fe4000f8fe0ff */
[----:B------:R-:W-:Y:S01]  /*0bd0*/  LEA.HI.SX32 R7, R7, R8, 0x1a ;  /* 0x0000000807077211 */ /* 0x000fe200078fd2ff */
[C---:B------:R-:W-:Y:S01]  /*0be0*/  IMAD R21, R18.reuse, 0x4, R21 ;  /* 0x0000000412157824 */ /* 0x040fe200078e0215 */
[----:B------:R-:W-:Y:S01]  /*0bf0*/  FSETP.GEU.AND P1, PT, R13, RZ, PT ;  /* 0x000000ff0d00720b */ /* 0x000fe20003f2e000 */
[C---:B------:R-:W-:Y:S02]  /*0c00*/  IMAD R17, R18.reuse, 0x4, R17 ;  /* 0x0000000412117824 */ /* 0x040fe400078e0211 */
[----:B------:R-:W-:Y:S02]  /*0c10*/  IMAD R18, R18, 0x4, R9 ;  /* 0x0000000412127824 */ /* 0x000fe400078e0209 */
[----:B------:R-:W-:Y:S01]  /*0c20*/  IMAD R9, R7, -0x180, R6 ;  /* 0xfffffe8007097824 */ /* 0x000fe200078e0206 */
[----:B------:R-:W-:-:S02]  /*0c30*/  FSEL R36, R13, RZ, P1 ;  /* 0x000000ff0d247208 */ /* 0x000fc40000800000 */
[----:B------:R-:W-:Y:S01]  /*0c40*/  ISETP.LT.AND P1, PT, R6, 0x600, !P0 ;  /* 0x000006000600780c */ /* 0x000fe20004721270 */
[----:B------:R-:W-:Y:S01]  /*0c50*/  IMAD R8, R9, 0x3c1, R0 ;  /* 0x000003c109087824 */ /* 0x000fe200078e0200 */
[----:B------:R-:W-:-:S03]  /*0c60*/  LOP3.LUT R6, R28, 0x20, RZ, 0xfc, !PT ;  /* 0x000000201c067812 */ /* 0x000fc600078efcff */
[----:B------:R-:W-:Y:S02]  /*0c70*/  IMAD R7, R7, 0x1e0800, R8 ;  /* 0x001e080007077824 */ /* 0x000fe400078e0208 */
[----:B------:R-:W-:-:S05]  /*0c80*/  IMAD.HI R8, R6, 0x2aaaaaab, RZ ;  /* 0x2aaaaaab06087827 */ /* 0x000fca00078e02ff */
[----:B------:R-:W-:Y:S02]  /*0c90*/  SHF.R.U32.HI R9, RZ, 0x1f, R8 ;  /* 0x0000001fff097819 */ /* 0x000fe40000011608 */
[----:B------:R-:W-:Y:S02]  /*0ca0*/  P2R R19, PR, RZ, 0x4 ;  /* 0x00000004ff137803 */ /* 0x000fe40000000000 */
[----:B------:R-:W-:Y:S02]  /*0cb0*/  LEA.HI.SX32 R9, R8, R9, 0x1a ;  /* 0x0000000908097211 */ /* 0x000fe400078fd2ff */
[C---:B------:R-:W-:Y:S02]  /*0cc0*/  FSETP.GEU.AND P2, PT, R34.reuse, RZ, PT ;  /* 0x000000ff2200720b */ /* 0x040fe40003f4e000 */
[----:B------:R-:W-:Y:S01]  /*0cd0*/  FSETP.GEU.AND P3, PT, R25, RZ, PT ;  /* 0x000000ff1900720b */ /* 0x000fe20003f6e000 */
[----:B------:R-:W-:Y:S01]  /*0ce0*/  IMAD R13, R9, -0x180, R6 ;  /* 0xfffffe80090d7824 */ /* 0x000fe200078e0206 */
[----:B------:R-:W-:-:S02]  /*0cf0*/  FSEL R15, R34, RZ, P2 ;  /* 0x000000ff220f7208 */ /* 0x000fc40001000000 */
[----:B------:R-:W-:Y:S01]  /*0d00*/  ISETP.LT.AND P2, PT, R6, 0x600, !P0 ;  /* 0x000006000600780c */ /* 0x000fe20004741270 */
[----:B------:R-:W-:Y:S01]  /*0d10*/  IMAD R6, R13, 0x3c1, R0 ;  /* 0x000003c10d067824 */ /* 0x000fe200078e0200 */
[----:B------:R-:W-:Y:S02]  /*0d20*/  FSEL R8, R25, RZ, P3 ;  /* 0x000000ff19087208 */ /* 0x000fe40001800000 */
[----:B------:R-:W-:Y:S01]  /*0d30*/  FSETP.GEU.AND P4, PT, R26, RZ, PT ;  /* 0x000000ff1a00720b */ /* 0x000fe20003f8e000 */
[----:B------:R-:W-:Y:S01]  /*0d40*/  STS [R21], R36 ;  /* 0x0000002415007388 */ /* 0x000fe20000000800 */
[C---:B------:R-:W-:Y:S01]  /*0d50*/  FSETP.GEU.AND P3, PT, R12.reuse, RZ, PT ;  /* 0x000000ff0c00720b */ /* 0x040fe20003f6e000 */
[----:B------:R-:W-:Y:S02]  /*0d60*/  IMAD R9, R9, 0x1e0800, R6 ;  /* 0x001e080009097824 */ /* 0x000fe400078e0206 */
[----:B------:R0:W-:Y:S01]  /*0d70*/  STS [R24+0x100], R15 ;  /* 0x0001000f18007388 */ /* 0x0001e20000000800 */
[----:B------:R-:W-:-:S02]  /*0d80*/  FSEL R34, R12, RZ, P3 ;  /* 0x000000ff0c227208 */ /* 0x000fc40001800000 */
[----:B------:R-:W-:Y:S02]  /*0d90*/  FSETP.GEU.AND P3, PT, R11, RZ, PT ;  /* 0x000000ff0b00720b */ /* 0x000fe40003f6e000 */
[----:B------:R-:W-:Y:S02]  /*0da0*/  LOP3.LUT R6, R28, 0x30, RZ, 0xfc, !PT ;  /* 0x000000301c067812 */ /* 0x000fe400078efcff */
[----:B0-----:R-:W-:Y:S02]  /*0db0*/  FSEL R15, R26, RZ, P4 ;  /* 0x000000ff1a0f7208 */ /* 0x001fe40002000000 */
[C---:B------:R-:W-:Y:S01]  /*0dc0*/  FSETP.GEU.AND P4, PT, R32.reuse, RZ, PT ;  /* 0x000000ff2000720b */ /* 0x040fe20003f8e000 */
[----:B------:R0:W-:Y:S03]  /*0dd0*/  STS [R17+0x200], R8 ;  /* 0x0002000811007388 */ /* 0x0001e60000000800 */
[----:B------:R-:W-:-:S02]  /*0de0*/  FSEL R25, R32, RZ, P4 ;  /* 0x000000ff20197208 */ /* 0x000fc40002000000 */
[----:B------:R-:W-:Y:S01]  /*0df0*/  FSEL R32, R11, RZ, P3 ;  /* 0x000000ff0b207208 */ /* 0x000fe20001800000 */
[----:B------:R-:W-:Y:S01]  /*0e00*/  IMAD.HI R11, R6, 0x2aaaaaab, RZ ;  /* 0x2aaaaaab060b7827 */ /* 0x000fe200078e02ff */
[C---:B0-----:R-:W-:Y:S02]  /*0e10*/  LOP3.LUT R8, R28.reuse, 0x2c, RZ, 0xfc, !PT ;  /* 0x0000002c1c087812 */ /* 0x041fe400078efcff */
[----:B------:R-:W-:Y:S02]  /*0e20*/  LOP3.LUT R12, R28, 0x1c, RZ, 0xfc, !PT ;  /* 0x0000001c1c0c7812 */ /* 0x000fe400078efcff */
[----:B------:R-:W-:Y:S01]  /*0e30*/  SHF.R.U32.HI R26, RZ, 0x1f, R11 ;  /* 0x0000001fff1a7819 */ /* 0x000fe2000001160b */
[----:B------:R-:W-:Y:S01]  /*0e40*/  IMAD.HI R13, R8, 0x2aaaaaab, RZ ;  /* 0x2aaaaaab080d7827 */ /* 0x000fe200078e02ff */
[----:B------:R0:W-:Y:S02]  /*0e50*/  STS [R18+0x300], R15 ;  /* 0x0003000f12007388 */ /* 0x0001e40000000800 */
[----:B------:R-:W-:-:S02]  /*0e60*/  LEA.HI.SX32 R11, R11, R26, 0x1a ;  /* 0x0000001a0b0b7211 */ /* 0x000fc400078fd2ff */
[----:B------:R-:W-:Y:S01]  /*0e70*/  SHF.R.U32.HI R26, RZ, 0x1f, R13 ;  /* 0x0000001fff1a7819 */ /* 0x000fe2000001160d */
[----:B0-----:R-:W-:-:S03]  /*0e80*/  IMAD.HI R15, R12, 0x2aaaaaab, RZ ;  /* 0x2aaaaaab0c0f7827 */ /* 0x001fc600078e02ff */
[----:B------:R-:W-:Y:S02]  /*0e90*/  LEA.HI.SX32 R13, R13, R26, 0x1a ;  /* 0x0000001a0d0d7211 */ /* 0x000fe400078fd2ff */
[----:B------:R-:W-:Y:S01]  /*0ea0*/  SHF.R.U32.HI R26, RZ, 0x1f, R15 ;  /* 0x0000001fff1a7819 */ /* 0x000fe2000001160f */
[----:B------:R-:W-:Y:S01]  /*0eb0*/  STS [R21+0x40], R34 ;  /* 0x0000402215007388 */ /* 0x000fe20000000800 */
[----:B------:R-:W-:Y:S02]  /*0ec0*/  FSETP.GEU.AND P4, PT, R2, RZ, PT ;  /* 0x000000ff0200720b */ /* 0x000fe40003f8e000 */
[----:B------:R-:W-:Y:S01]  /*0ed0*/  LEA.HI.SX32 R15, R15, R26, 0x1a ;  /* 0x0000001a0f0f7211 */ /* 0x000fe200078fd2ff */
[----:B------:R0:W-:Y:S01]  /*0ee0*/  STS [R24+0x140], R25 ;  /* 0x0001401918007388 */ /* 0x0001e20000000800 */
[----:B------:R-:W-:Y:S02]  /*0ef0*/  FSETP.GEU.AND P5, PT, R22, RZ, PT ;  /* 0x000000ff1600720b */ /* 0x000fe40003fae000 */
[----:B------:R-:W-:-:S02]  /*0f00*/  FSEL R2, R2, RZ, P4 ;  /* 0x000000ff02027208 */ /* 0x000fc40002000000 */
[----:B------:R-:W-:Y:S02]  /*0f10*/  FSETP.GEU.AND P4, PT, R16, RZ, PT ;  /* 0x000000ff1000720b */ /* 0x000fe40003f8e000 */
[----:B------:R-:W-:Y:S01]  /*0f20*/  ISETP.LT.AND P3, PT, R12, 0x600, !P0 ;  /* 0x000006000c00780c */ /* 0x000fe20004761270 */
[----:B0-----:R-:W-:-:S04]  /*0f30*/  IMAD R25, R15, -0x180, R12 ;  /* 0xfffffe800f197824 */ /* 0x001fc800078e020c */
[----:B------:R-:W-:Y:S01]  /*0f40*/  IMAD R12, R25, 0x3c1, R0 ;  /* 0x000003c1190c7824 */ /* 0x000fe200078e0200 */
[----:B------:R-:W-:Y:S02]  /*0f50*/  FSEL R25, R22, RZ, P5 ;  /* 0x000000ff16197208 */ /* 0x000fe40002800000 */
[----:B------:R-:W-:Y:S02]  /*0f60*/  FSETP.GEU.AND P5, PT, R30, RZ, PT ;  /* 0x000000ff1e00720b */ /* 0x000fe40003fae000 */
[----:B------:R-:W-:Y:S02]  /*0f70*/  FSEL R22, R16, RZ, P4 ;  /* 0x000000ff10167208 */ /* 0x000fe40002000000 */
[----:B------:R-:W-:Y:S01]  /*0f80*/  FSETP.GEU.AND P4, PT, R4, RZ, PT ;  /* 0x000000ff0400720b */ /* 0x000fe20003f8e000 */
[----:B------:R-:W-:Y:S01]  /*0f90*/  STS [R17+0x240], R32 ;  /* 0x0002402011007388 */ /* 0x000fe20000000800 */
[----:B------:R-:W-:Y:S01]  /*0fa0*/  FSEL R27, R30, RZ, P5 ;  /* 0x000000ff1e1b7208 */ /* 0x000fe20002800000 */
[----:B------:R-:W-:Y:S01]  /*0fb0*/  IMAD R15, R15, 0x1e0800, R12 ;  /* 0x001e08000f0f7824 */ /* 0x000fe200078e020c */
[----:B------:R-:W-:Y:S01]  /*0fc0*/  FSEL R30, R4, RZ, P4 ;  /* 0x000000ff041e7208 */ /* 0x000fe20002000000 */
[----:B------:R0:W-:Y:S01]  /*0fd0*/  STS [R18+0x340], R25 ;  /* 0x0003401912007388 */ /* 0x0001e20000000800 */
[----:B------:R-:W-:-:S02]  /*0fe0*/  FSETP.GEU.AND P5, PT, R20, RZ, PT ;  /* 0x000000ff1400720b */ /* 0x000fc40003fae000 */
[C---:B------:R-:W-:Y:S01]  /*0ff0*/  LOP3.LUT R4, R28.reuse, 0x28, RZ, 0xfc, !PT ;  /* 0x000000281c047812 */ /* 0x040fe200078efcff */
[----:B------:R1:W-:Y:S01]  /*1000*/  STS [R21+0x80], R2 ;  /* 0x0000800215007388 */ /* 0x0003e20000000800 */
[----:B------:R-:W-:Y:S02]  /*1010*/  LOP3.LUT R12, R28, 0x24, RZ, 0xfc, !PT ;  /* 0x000000241c0c7812 */ /* 0x000fe400078efcff */
[----:B------:R-:W-:Y:S01]  /*1020*/  FSEL R29, R20, RZ, P5 ;  /* 0x000000ff141d7208 */ /* 0x000fe20002800000 */
[----:B------:R-:W-:Y:S01]  /*1030*/  STS [R24+0x180], R27 ;  /* 0x0001801b18007388 */ /* 0x000fe20000000800 */
[----:B------:R-:W-:Y:S01]  /*1040*/  FSETP.GEU.AND P5, PT, R10, RZ, PT ;  /* 0x000000ff0a00720b */ /* 0x000fe20003fae000 */
[----:B0-----:R-:W-:Y:S01]  /*1050*/  IMAD.HI R25, R4, 0x2aaaaaab, RZ ;  /* 0x2aaaaaab04197827 */ /* 0x001fe200078e02ff */
[----:B-1----:R-:W-:Y:S01]  /*1060*/  LOP3.LUT R2, R28, 0x18, RZ, 0xfc, !PT ;  /* 0x000000181c027812 */ /* 0x002fe200078efcff */
[----:B------:R0:W-:Y:S02]  /*1070*/  STS [R17+0x280], R22 ;  /* 0x0002801611007388 */ /* 0x0001e40000000800 */
[----:B------:R-:W-:Y:S01]  /*1080*/  IMAD.HI R16, R12, 0x2aaaaaab, RZ ;  /* 0x2aaaaaab0c107827 */ /* 0x000fe200078e02ff */
[----:B------:R-:W-:Y:S01]  /*1090*/  FSEL R31, R10, RZ, P5 ;  /* 0x000000ff0a1f7208 */ /* 0x000fe20002800000 */
[----:B------:R1:W-:Y:S01]  /*10a0*/  STS [R18+0x380], R29 ;  /* 0x0003801d12007388 */ /* 0x0003e20000000800 */
[----:B------:R-:W-:Y:S01]  /*10b0*/  SHF.R.U32.HI R10, RZ, 0x1f, R25 ;  /* 0x0000001fff0a7819 */ /* 0x000fe20000011619 */
[----:B0-----:R-:W-:Y:S01]  /*10c0*/  IMAD.HI R22, R2, 0x2aaaaaab, RZ ;  /* 0x2aaaaaab02167827 */ /* 0x001fe200078e02ff */
[----:B------:R-:W-:-:S02]  /*10d0*/  SHF.R.U32.HI R27, RZ, 0x1f, R16 ;  /* 0x0000001fff1b7819 */ /* 0x000fc40000011610 */
[----:B------:R-:W-:Y:S02]  /*10e0*/  FSETP.GEU.AND P4, PT, R23, RZ, PT ;  /* 0x000000ff1700720b */ /* 0x000fe40003f8e000 */
[----:B-1----:R-:W-:Y:S01]  /*10f0*/  SHF.R.U32.HI R29, RZ, 0x1f, R22 ;  /* 0x0000001fff1d7819 */ /* 0x002fe20000011616 */
[----:B------:R0:W-:Y:S01]  /*1100*/  STS [R21+0xc0], R30 ;  /* 0x0000c01e15007388 */ /* 0x0001e20000000800 */
[----:B------:R-:W-:Y:S02]  /*1110*/  LEA.HI.SX32 R25, R25, R10, 0x1a ;  /* 0x0000000a19197211 */ /* 0x000fe400078fd2ff */
[----:B------:R-:W-:Y:S02]  /*1120*/  FSEL R10, R23, RZ, P4 ;  /* 0x000000ff170a7208 */ /* 0x000fe40002000000 */
[----:B------:R-:W-:Y:S02]  /*1130*/  FSETP.GEU.AND P4, PT, R14, RZ, PT ;  /* 0x000000ff0e00720b */ /* 0x000fe40003f8e000 */
[----:B0-----:R-:W-:-:S02]  /*1140*/  LEA.HI.SX32 R21, R16, R27, 0x1a ;  /* 0x0000001b10157211 */ /* 0x001fc400078fd2ff */
[----:B------:R-:W-:Y:S02]  /*1150*/  LEA.HI.SX32 R27, R22, R29, 0x1a ;  /* 0x0000001d161b7211 */ /* 0x000fe400078fd2ff */
[----:B------:R-:W-:Y:S02]  /*1160*/  LOP3.LUT R22, R28, 0x10, RZ, 0xfc, !PT ;  /* 0x000000101c167812 */ /* 0x000fe400078efcff */
[----:B------:R-:W-:Y:S02]  /*1170*/  FSEL R35, R14, RZ, P4 ;  /* 0x000000ff0e237208 */ /* 0x000fe40002000000 */
[----:B------:R-:W-:Y:S01]  /*1180*/  LOP3.LUT R14, R28, 0xc, RZ, 0xfc, !PT ;  /* 0x0000000c1c0e7812 */ /* 0x000fe200078efcff */
[----:B------:R-:W-:Y:S01]  /*1190*/  IMAD.HI R29, R22, 0x2aaaaaab, RZ ;  /* 0x2aaaaaab161d7827 */ /* 0x000fe200078e02ff */
[----:B------:R0:W-:Y:S01]  /*11a0*/  STS [R24+0x1c0], R31 ;  /* 0x0001c01f18007388 */ /* 0x0001e20000000800 */
[----:B------:R-:W-:Y:S02]  /*11b0*/  ISETP.LT.AND P4, PT, R2, 0x600, !P0 ;  /* 0x000006000200780c */ /* 0x000fe40004781270 */
[----:B------:R-:W-:Y:S01]  /*11c0*/  IMAD R33, R27, -0x180, R2 ;  /* 0xfffffe801b217824 */ /* 0x000fe200078e0202 */
[----:B------:R-:W-:Y:S01]  /*11d0*/  SHF.R.U32.HI R2, RZ, 0x1f, R29 ;  /* 0x0000001fff027819 */ /* 0x000fe2000001161d */
[----:B0-----:R-:W-:Y:S01]  /*11e0*/  IMAD.HI R31, R14, 0x2aaaaaab, RZ ;  /* 0x2aaaaaab0e1f7827 */ /* 0x001fe200078e02ff */
[----:B------:R-:W-:-:S02]  /*11f0*/  LOP3.LUT R24, R28, 0x8, RZ, 0xfc, !PT ;  /* 0x000000081c187812 */ /* 0x000fc400078efcff */
[----:B------:R-:W-:Y:S01]  /*1200*/  LEA.HI.SX32 R29, R29, R2, 0x1a ;  /* 0x000000021d1d7211 */ /* 0x000fe200078fd2ff */
[----:B------:R-:W-:Y:S01]  /*1210*/  IMAD R16, R33, 0x3c1, R0 ;  /* 0x000003c121107824 */ /* 0x000fe200078e0200 */
[----:B------:R-:W-:Y:S01]  /*1220*/  SHF.R.U32.HI R2, RZ, 0x1f, R31 ;  /* 0x0000001fff027819 */ /* 0x000fe2000001161f */
[----:B------:R-:W-:Y:S01]  /*1230*/  IMAD.HI R33, R24, 0x2aaaaaab, RZ ;  /* 0x2aaaaaab18217827 */ /* 0x000fe200078e02ff */
[----:B------:R0:W-:Y:S02]  /*1240*/  STS [R17+0x2c0], R10 ;  /* 0x0002c00a11007388 */ /* 0x0001e40000000800 */
[----:B------:R-:W-:Y:S02]  /*1250*/  LEA.HI.SX32 R31, R31, R2, 0x1a ;  /* 0x000000021f1f7211 */ /* 0x000fe400078fd2ff */
[----:B------:R-:W-:Y:S02]  /*1260*/  LOP3.LUT R2, R28, 0x4, RZ, 0xfc, !PT ;  /* 0x000000041c027812 */ /* 0x000fe400078efcff */
[----:B0-----:R-:W-:-:S04]  /*1270*/  SHF.R.U32.HI R10, RZ, 0x1f, R33 ;  /* 0x0000001fff0a7819 */ /* 0x001fc80000011621 */
[----:B------:R-:W-:Y:S01]  /*1280*/  LEA.HI.SX32 R33, R33, R10, 0x1a ;  /* 0x0000000a21217211 */ /* 0x000fe200078fd2ff */
[----:B------:R-:W-:-:S05]  /*1290*/  IMAD.HI R10, R2, 0x2aaaaaab, RZ ;  /* 0x2aaaaaab020a7827 */ /* 0x000fca00078e02ff */
[----:B------:R-:W-:-:S04]  /*12a0*/  SHF.R.U32.HI R17, RZ, 0x1f, R10 ;  /* 0x0000001fff117819 */ /* 0x000fc8000001160a */
[----:B------:R-:W-:Y:S01]  /*12b0*/  LEA.HI.SX32 R17, R10, R17, 0x1a ;  /* 0x000000110a117211 */ /* 0x000fe200078fd2ff */
[----:B------:R0:W-:Y:S01]  /*12c0*/  STS [R18+0x3c0], R35 ;  /* 0x0003c02312007388 */ /* 0x0001e20000000800 */
[----:B------:R-:W-:Y:S01]  /*12d0*/  BAR.SYNC.DEFER_BLOCKING 0x0 ;  /* 0x0000000000007b1d */ /* 0x000fe20000010000 */
[----:B------:R-:W-:Y:S02]  /*12e0*/  ISETP.LT.AND P5, PT, R2, 0x600, !P0 ;  /* 0x000006000200780c */ /* 0x000fe400047a1270 */
[----:B0-----:R-:W-:-:S04]  /*12f0*/  IMAD R35, R17, -0x180, R2 ;  /* 0xfffffe8011237824 */ /* 0x001fc800078e0202 */
[----:B------:R-:W-:-:S04]  /*1300*/  IMAD R2, R35, 0x3c1, R0 ;  /* 0x000003c123027824 */ /* 0x000fc800078e0200 */
[----:B------:R-:W-:Y:S02]  /*1310*/  IMAD R35, R17, 0x1e0800, R2 ;  /* 0x001e080011237824 */ /* 0x000fe400078e0202 */
[----:B------:R-:W-:-:S05]  /*1320*/  IMAD.HI R2, R28, 0x2aaaaaab, RZ ;  /* 0x2aaaaaab1c027827 */ /* 0x000fca00078e02ff */
[----:B------:R-:W-:-:S04]  /*1330*/  SHF.R.U32.HI R17, RZ, 0x1f, R2 ;  /* 0x0000001fff117819 */ /* 0x000fc80000011602 */
[----:B------:R-:W-:-:S05]  /*1340*/  LEA.HI.SX32 R17, R2, R17, 0x1a ;  /* 0x0000001102117211 */ /* 0x000fca00078fd2ff */
[----:B------:R-:W-:-:S04]  /*1350*/  IMAD R37, R17, -0x180, R28 ;  /* 0xfffffe8011257824 */ /* 0x000fc800078e021c */
[----:B------:R-:W-:-:S04]  /*1360*/  IMAD R2, R37, 0x3c1, R0 ;  /* 0x000003c125027824 */ /* 0x000fc800078e0200 */
[----:B------:R-:W-:Y:S01]  /*1370*/  IMAD R17, R17, 0x1e0800, R2 ;  /* 0x001e080011117824 */ /* 0x000fe200078e0202 */
[----:B------:R-:W-:-:S04]  /*1380*/  SHF.R.U32.HI R2, RZ, 0x4, R3 ;  /* 0x00000004ff027819 */ /* 0x000fc80000011603 */
[----:B------:R-:W-:Y:S02]  /*1390*/  LOP3.LUT R2, R2, 0xc, RZ, 0xc0, !PT ;  /* 0x0000000c02027812 */ /* 0x000fe400078ec0ff */
[----:B------:R-:W-:-:S03]  /*13a0*/  LOP3.LUT R10, R3, 0xff, RZ, 0xc0, !PT ;  /* 0x000000ff030a7812 */ /* 0x000fc600078ec0ff */
[----:B------:R-:W-:-:S04]  /*13b0*/  VIADD R3, R2, UR4 ;  /* 0x0000000402037c36 */ /* 0x000fc80008000000 */
[----:B------:R-:W-:Y:S02]  /*13c0*/  IMAD R18, R10, 0x4, R3 ;  /* 0x000000040a127824 */ /* 0x000fe400078e0203 */
[----:B------:R-:W0:Y:S03]  /*13d0*/  LDC.64 R2, c[0x0][0x238] ;  /* 0x00008e00ff027b82 */ /* 0x000e260000000a00 */
[----:B------:R-:W1:Y:S01]  /*13e0*/  LDS R37, [R18] ;  /* 0x0000000012257984 */ /* 0x000e620000000800 */
[----:B------:R-:W-:Y:S01]  /*13f0*/  IMAD R27, R27, 0x1e0800, R16 ;  /* 0x001e08001b1b7824 */ /* 0x000fe200078e0210 */
[----:B------:R-:W-:-:S05]  /*1400*/  LOP3.LUT R20, R28, 0x14, RZ, 0xfc, !PT ;  /* 0x000000141c147812 */ /* 0x000fca00078efcff */
[----:B------:R-:W-:-:S04]  /*1410*/  IMAD.HI R26, R20, 0x2aaaaaab, RZ ;  /* 0x2aaaaaab141a7827 */ /* 0x000fc800078e02ff */
[----:B0-----:R-:W-:Y:S01]  /*1420*/  IMAD.WIDE R16, R17, 0x4, R2 ;  /* 0x0000000411107825 */ /* 0x001fe200078e0202 */
[----:B------:R-:W-:-:S04]  /*1430*/  SHF.R.U32.HI R23, RZ, 0x1f, R26 ;  /* 0x0000001fff177819 */ /* 0x000fc8000001161a */
[----:B-1----:R0:W-:Y:S01]  /*1440*/  @P6 STG.E desc[UR6][R16.64], R37 ;  /* 0x0000002510006986 */ /* 0x0021e2000c101906 */
[----:B------:R-:W-:Y:S02]  /*1450*/  ISETP.NE.AND P6, PT, R19, RZ, PT ;  /* 0x000000ff1300720c */ /* 0x000fe40003fc5270 */
[----:B------:R-:W-:-:S04]  /*1460*/  LOP3.LUT R19, R10, 0x100, RZ, 0xfc, !PT ;  /* 0x000001000a137812 */ /* 0x000fc800078efcff */
[----:B------:R-:W-:-:S04]  /*1470*/  SHF.R.U32.HI R19, RZ, 0x4, R19 ;  /* 0x00000004ff137819 */ /* 0x000fc80000011613 */
[----:B------:R-:W-:Y:S02]  /*1480*/  LOP3.LUT R19, R19, 0x1c, RZ, 0xc0, !PT ;  /* 0x0000001c13137812 */ /* 0x000fe400078ec0ff */
[----:B------:R-:W-:-:S03]  /*1490*/  LEA.HI.SX32 R23, R26, R23, 0x1a ;  /* 0x000000171a177211 */ /* 0x000fc600078fd2ff */
[----:B------:R-:W-:-:S04]  /*14a0*/  VIADD R19, R19, UR4 ;  /* 0x0000000413137c36 */ /* 0x000fc80008000000 */
[----:B------:R-:W-:Y:S02]  /*14b0*/  IMAD R26, R10, 0x4, R19 ;  /* 0x000000040a1a7824 */ /* 0x000fe400078e0213 */
[----:B------:R-:W-:-:S04]  /*14c0*/  IMAD.WIDE R18, R35, 0x4, R2 ;  /* 0x0000000423127825 */ /* 0x000fc800078e0202 */
[----:B------:R-:W-:Y:S01]  /*14d0*/  IMAD R35, R33, -0x180, R24 ;  /* 0xfffffe8021237824 */ /* 0x000fe200078e0218 */
[----:B------:R-:W1:Y:S03]  /*14e0*/  LDS R26, [R26+0x400] ;  /* 0x000400001a1a7984 */ /* 0x000e660000000800 */
[----:B0-----:R-:W-:-:S04]  /*14f0*/  IMAD R16, R35, 0x3c1, R0 ;  /* 0x000003c123107824 */ /* 0x001fc800078e0200 */
[----:B------:R-:W-:Y:S01]  /*1500*/  IMAD R17, R33, 0x1e0800, R16 ;  /* 0x001e080021117824 */ /* 0x000fe200078e0210 */
[----:B------:R-:W-:-:S04]  /*1510*/  LOP3.LUT R16, R10, 0x200, RZ, 0xfc, !PT ;  /* 0x000002000a107812 */ /* 0x000fc800078efcff */
[----:B------:R-:W-:-:S04]  /*1520*/  SHF.R.U32.HI R16, RZ, 0x4, R16 ;  /* 0x00000004ff107819 */ /* 0x000fc80000011610 */
[----:B------:R-:W-:-:S05]  /*1530*/  LOP3.LUT R16, R16, 0x2c, RZ, 0xc0, !PT ;  /* 0x0000002c10107812 */ /* 0x000fca00078ec0ff */
[----:B------:R-:W-:-:S04]  /*1540*/  VIADD R33, R16, UR4 ;  /* 0x0000000410217c36 */ /* 0x000fc80008000000 */
[----:B------:R-:W-:-:S06]  /*1550*/  IMAD R33, R10, 0x4, R33 ;  /* 0x000000040a217824 */ /* 0x000fcc00078e0221 */
[----:B------:R-:W0:Y:S04]  /*1560*/  LDS R33, [R33+0x800] ;  /* 0x0008000021217984 */ /* 0x000e280000000800 */
[----:B-1----:R1:W-:Y:S01]  /*1570*/  @P5 STG.E desc[UR6][R18.64], R26 ;  /* 0x0000001a12005986 */ /* 0x0023e2000c101906 */
[----:B------:R-:W-:Y:S01]  /*1580*/  ISETP.LT.AND P5, PT, R24, 0x600, !P0 ;  /* 0x000006001800780c */ /* 0x000fe200047a1270 */
[----:B------:R-:W-:-:S04]  /*1590*/  IMAD.WIDE R16, R17, 0x4, R2 ;  /* 0x0000000411107825 */ /* 0x000fc800078e0202 */
[----:B-1----:R-:W-:-:S08]  /*15a0*/  IMAD R19, R31, -0x180, R14 ;  /* 0xfffffe801f137824 */ /* 0x002fd000078e020e */
[----:B0-----:R-:W-:Y:S01]  /*15b0*/  @P5 STG.E desc[UR6][R16.64], R33 ;  /* 0x0000002110005986 */ /* 0x001fe2000c101906 */
[----:B------:R-:W-:Y:S01]  /*15c0*/  ISETP.LT.AND P5, PT, R14, 0x600, !P0 ;  /* 0x000006000e00780c */ /* 0x000fe200047a1270 */
[----:B------:R-:W-:-:S04]  /*15d0*/  IMAD R14, R19, 0x3c1, R0 ;  /* 0x000003c1130e7824 */ /* 0x000fc800078e0200 */
[----:B------:R-:W-:Y:S01]  /*15e0*/  IMAD R31, R31, 0x1e0800, R14 ;  /* 0x001e08001f1f7824 */ /* 0x000fe200078e020e */
[----:B------:R-:W-:-:S04]  /*15f0*/  LOP3.LUT R14, R10, 0x300, RZ, 0xfc, !PT ;  /* 0x000003000a0e7812 */ /* 0x000fc800078efcff */
[----:B------:R-:W-:-:S04]  /*1600*/  SHF.R.U32.HI R14, RZ, 0x4, R14 ;  /* 0x00000004ff0e7819 */ /* 0x000fc8000001160e */
[----:B------:R-:W-:-:S05]  /*1610*/  LOP3.LUT R14, R14, 0x3c, RZ, 0xc0, !PT ;  /* 0x0000003c0e0e7812 */ /* 0x000fca00078ec0ff */
[----:B------:R-:W-:-:S04]  /*1620*/  VIADD R19, R14, UR4 ;  /* 0x000000040e137c36 */ /* 0x000fc80008000000 */
[----:B------:R-:W-:Y:S02]  /*1630*/  IMAD R18, R10, 0x4, R19 ;  /* 0x000000040a127824 */ /* 0x000fe400078e0213 */
[----:B------:R-:W-:-:S03]  /*1640*/  IMAD R19, R29, -0x180, R22 ;  /* 0xfffffe801d137824 */ /* 0x000fc600078e0216 */
[----:B------:R0:W1:Y:S01]  /*1650*/  LDS R35, [R18+0xc00] ;  /* 0x000c000012237984 */ /* 0x0000620000000800 */
[----:B------:R-:W-:-:S04]  /*1660*/  IMAD R14, R19, 0x3c1, R0 ;  /* 0x000003c1130e7824 */ /* 0x000fc800078e0200 */
[----:B------:R-:W-:Y:S01]  /*1670*/  IMAD R29, R29, 0x1e0800, R14 ;  /* 0x001e08001d1d7824 */ /* 0x000fe200078e020e */
[----:B------:R-:W-:-:S04]  /*1680*/  LOP3.LUT R14, R10, 0x400, RZ, 0xfc, !PT ;  /* 0x000004000a0e7812 */ /* 0x000fc800078efcff */
[----:B------:R-:W-:-:S04]  /*1690*/  SHF.R.U32.HI R14, RZ, 0x4, R14 ;  /* 0x00000004ff0e7819 */ /* 0x000fc8000001160e */
[----:B------:R-:W-:-:S05]  /*16a0*/  LOP3.LUT R14, R14, 0x4c, RZ, 0xc0, !PT ;  /* 0x0000004c0e0e7812 */ /* 0x000fca00078ec0ff */
[----:B------:R-:W-:-:S04]  /*16b0*/  VIADD R19, R14, UR4 ;  /* 0x000000040e137c36 */ /* 0x000fc80008000000 */
[----:B0-----:R-:W-:Y:S02]  /*16c0*/  IMAD R18, R10, 0x4, R19 ;  /* 0x000000040a127824 */ /* 0x001fe400078e0213 */
[----:B------:R-:W-:-:S03]  /*16d0*/  IMAD.WIDE R16, R31, 0x4, R2 ;  /* 0x000000041f107825 */ /* 0x000fc600078e0202 */
[----:B------:R-:W0:Y:S01]  /*16e0*/  LDS R31, [R18+0x1000] ;  /* 0x00100000121f7984 */ /* 0x000e220000000800 */
[----:B------:R-:W-:-:S04]  /*16f0*/  IMAD R19, R23, -0x180, R20 ;  /* 0xfffffe8017137824 */ /* 0x000fc800078e0214 */
[----:B------:R-:W-:Y:S01]  /*1700*/  IMAD R14, R19, 0x3c1, R0 ;  /* 0x000003c1130e7824 */ /* 0x000fe200078e0200 */
[----:B-1----:R1:W-:Y:S01]  /*1710*/  @P5 STG.E desc[UR6][R16.64], R35 ;  /* 0x0000002310005986 */ /* 0x0023e2000c101906 */
[----:B------:R-:W-:Y:S02]  /*1720*/  ISETP.LT.AND P5, PT, R22, 0x600, !P0 ;  /* 0x000006001600780c */ /* 0x000fe400047a1270 */
[----:B------:R-:W-:Y:S01]  /*1730*/  IMAD R23, R23, 0x1e0800, R14 ;  /* 0x001e080017177824 */ /* 0x000fe200078e020e */
[C---:B------:R-:W-:Y:S02]  /*1740*/  LOP3.LUT R14, R10.reuse, 0x500, RZ, 0xfc, !PT ;  /* 0x000005000a0e7812 */ /* 0x040fe400078efcff */
[----:B------:R-:W-:Y:S02]  /*1750*/  LOP3.LUT R19, R10, 0x600, RZ, 0xfc, !PT ;  /* 0x000006000a137812 */ /* 0x000fe400078efcff */
[----:B------:R-:W-:Y:S01]  /*1760*/  SHF.R.U32.HI R14, RZ, 0x4, R14 ;  /* 0x00000004ff0e7819 */ /* 0x000fe2000001160e */
[----:B-1----:R-:W-:-:S03]  /*1770*/  IMAD.WIDE R16, R29, 0x4, R2 ;  /* 0x000000041d107825 */ /* 0x002fc600078e0202 */
[----:B------:R-:W-:Y:S02]  /*1780*/  LOP3.LUT R14, R14, 0x5c, RZ, 0xc0, !PT ;  /* 0x0000005c0e0e7812 */ /* 0x000fe400078ec0ff */
[----:B------:R-:W-:-:S04]  /*1790*/  SHF.R.U32.HI R19, RZ, 0x4, R19 ;  /* 0x00000004ff137819 */ /* 0x000fc80000011613 */
[----:B------:R-:W-:Y:S01]  /*17a0*/  LOP3.LUT R19, R19, 0x6c, RZ, 0xc0, !PT ;  /* 0x0000006c13137812 */ /* 0x000fe200078ec0ff */
[----:B0-----:R0:W-:Y:S01]  /*17b0*/  @P5 STG.E desc[UR6][R16.64], R31 ;  /* 0x0000001f10005986 */ /* 0x0011e2000c101906 */
[----:B------:R-:W-:Y:S02]  /*17c0*/  ISETP.LT.AND P5, PT, R20, 0x600, !P0 ;  /* 0x000006001400780c */ /* 0x000fe400047a1270 */
[----:B------:R-:W-:-:S04]  /*17d0*/  LOP3.LUT R20, R10, 0x700, RZ, 0xfc, !PT ;  /* 0x000007000a147812 */ /* 0x000fc800078efcff */
[----:B------:R-:W-:Y:S02]  /*17e0*/  SHF.R.U32.HI R20, RZ, 0x4, R20 ;  /* 0x00000004ff147819 */ /* 0x000fe40000011614 */
[----:B0-----:R-:W-:Y:S01]  /*17f0*/  IADD3 R17, R14, UR4, RZ ;  /* 0x000000040e117c10 */ /* 0x001fe2000fffe0ff */
[----:B------:R-:W-:Y:S01]  /*1800*/  VIADD R19, R19, UR4 ;  /* 0x0000000413137c36 */ /* 0x000fe20008000000 */
[----:B------:R-:W-:-:S03]  /*1810*/  LOP3.LUT R14, R20, 0x7c, RZ, 0xc0, !PT ;  /* 0x0000007c140e7812 */ /* 0x000fc600078ec0ff */
[----:B------:R-:W-:Y:S02]  /*1820*/  IMAD R20, R10, 0x4, R17 ;  /* 0x000000040a147824 */ /* 0x000fe400078e0211 */
[----:B------:R-:W-:Y:S02]  /*1830*/  VIADD R17, R14, UR4 ;  /* 0x000000040e117c36 */ /* 0x000fe40008000000 */
[C---:B------:R-:W-:Y:S01]  /*1840*/  IMAD R22, R10.reuse, 0x4, R19 ;  /* 0x000000040a167824 */ /* 0x040fe200078e0213 */
[----:B------:R0:W1:Y:S01]  /*1850*/  LDS R29, [R20+0x1400] ;  /* 0x00140000141d7984 */ /* 0x0000620000000800 */
[----:B------:R-:W-:-:S03]  /*1860*/  IMAD R24, R10, 0x4, R17 ;  /* 0x000000040a187824 */ /* 0x000fc600078e0211 */
[----:B------:R2:W3:Y:S04]  /*1870*/  LDS R31, [R22+0x1800] ;  /* 0x00180000161f7984 */ /* 0x0004e80000000800 */
[----:B------:R4:W5:Y:S01]  /*1880*/  LDS R33, [R24+0x1c00] ;  /* 0x001c000018217984 */ /* 0x0009620000000800 */
[----:B------:R-:W-:Y:S01]  /*1890*/  LOP3.LUT R14, R10, 0x800, RZ, 0xfc, !PT ;  /* 0x000008000a0e7812 */ /* 0x000fe200078efcff */
[----:B------:R-:W-:-:S03]  /*18a0*/  IMAD.WIDE R16, R23, 0x4, R2 ;  /* 0x0000000417107825 */ /* 0x000fc600078e0202 */
[----:B------:R-:W-:-:S04]  /*18b0*/  SHF.R.U32.HI R23, RZ, 0x4, R14 ;  /* 0x00000004ff177819 */ /* 0x000fc8000001160e */
[----:B------:R-:W-:Y:S01]  /*18c0*/  LOP3.LUT R23, R23, 0x8c, RZ, 0xc0, !PT ;  /* 0x0000008c17177812 */ /* 0x000fe200078ec0ff */
[--C-:B------:R-:W-:Y:S01]  /*18d0*/  IMAD.WIDE R18, R27, 0x4, R2.reuse ;  /* 0x000000041b127825 */ /* 0x100fe200078e0202 */
[C---:B0-----:R-:W-:Y:S02]  /*18e0*/  LOP3.LUT R20, R10.reuse, 0x900, RZ, 0xfc, !PT ;  /* 0x000009000a147812 */ /* 0x041fe400078efcff */
[C---:B--2---:R-:W-:Y:S01]  /*18f0*/  LOP3.LUT R22, R10.reuse, 0xa00, RZ, 0xfc, !PT ;  /* 0x00000a000a167812 */ /* 0x044fe200078efcff */
[----:B------:R-:W-:Y:S01]  /*1900*/  VIADD R23, R23, UR4 ;  /* 0x0000000417177c36 */ /* 0x000fe20008000000 */
[C---:B----4-:R-:W-:Y:S01]  /*1910*/  LOP3.LUT R24, R10.reuse, 0xb00, RZ, 0xfc, !PT ;  /* 0x00000b000a187812 */ /* 0x050fe200078efcff */
[----:B------:R-:W-:Y:S01]  /*1920*/  IMAD.WIDE R14, R15, 0x4, R2 ;  /* 0x000000040f0e7825 */ /* 0x000fe200078e0202 */
[C---:B------:R-:W-:Y:S02]  /*1930*/  LOP3.LUT R26, R10.reuse, 0xe00, RZ, 0xfc, !PT ;  /* 0x00000e000a1a7812 */ /* 0x040fe400078efcff */
[----:B------:R-:W-:Y:S01]  /*1940*/  SHF.R.U32.HI R20, RZ, 0x4, R20 ;  /* 0x00000004ff147819 */ /* 0x000fe20000011614 */
[----:B------:R-:W-:Y:S01]  /*1950*/  IMAD R23, R10, 0x4, R23 ;  /* 0x000000040a177824 */ /* 0x000fe200078e0217 */
[----:B------:R-:W-:-:S02]  /*1960*/  SHF.R.U32.HI R22, RZ, 0x4, R22 ;  /* 0x00000004ff167819 */ /* 0x000fc40000011616 */
[----:B------:R-:W-:Y:S02]  /*1970*/  SHF.R.U32.HI R24, RZ, 0x4, R24 ;  /* 0x00000004ff187819 */ /* 0x000fe40000011618 */
[----:B------:R-:W-:Y:S01]  /*1980*/  SHF.R.U32.HI R26, RZ, 0x4, R26 ;  /* 0x00000004ff1a7819 */ /* 0x000fe2000001161a */
[----:B------:R-:W0:Y:S04]  /*1990*/  LDS R27, [R23+0x2000] ;  /* 0x00200000171b7984 */ /* 0x000e280000000800 */
[----:B-1----:R1:W-:Y:S01]  /*19a0*/  @P5 STG.E desc[UR6][R16.64], R29 ;  /* 0x0000001d10005986 */ /* 0x0023e2000c101906 */
[----:B------:R-:W-:-:S03]  /*19b0*/  LOP3.LUT R20, R20, 0x9c, RZ, 0xc0, !PT ;  /* 0x0000009c14147812 */ /* 0x000fc600078ec0ff */
[----:B---3--:R2:W-:Y:S01]  /*19c0*/  @P4 STG.E desc[UR6][R18.64], R31 ;  /* 0x0000001f12004986 */ /* 0x0085e2000c101906 */
[----:B------:R-:W-:Y:S02]  /*19d0*/  LOP3.LUT R22, R22, 0xac, RZ, 0xc0, !PT ;  /* 0x000000ac16167812 */ /* 0x000fe400078ec0ff */
[C---:B-1----:R-:W-:Y:S02]  /*19e0*/  LOP3.LUT R16, R10.reuse, 0xc00, RZ, 0xfc, !PT ;  /* 0x00000c000a107812 */ /* 0x042fe400078efcff */
[C---:B------:R-:W-:Y:S02]  /*19f0*/  LOP3.LUT R17, R10.reuse, 0xd00, RZ, 0xfc, !PT ;  /* 0x00000d000a117812 */ /* 0x040fe400078efcff */
[----:B--2---:R-:W-:Y:S02]  /*1a00*/  LOP3.LUT R18, R10, 0xf00, RZ, 0xfc, !PT ;  /* 0x00000f000a127812 */ /* 0x004fe400078efcff */
[----:B------:R-:W-:Y:S02]  /*1a10*/  SHF.R.U32.HI R16, RZ, 0x4, R16 ;  /* 0x00000004ff107819 */ /* 0x000fe40000011610 */
[----:B------:R-:W-:Y:S01]  /*1a20*/  SHF.R.U32.HI R17, RZ, 0x4, R17 ;  /* 0x00000004ff117819 */ /* 0x000fe20000011611 */
[----:B-----5:R1:W-:Y:S01]  /*1a30*/  @P3 STG.E desc[UR6][R14.64], R33 ;  /* 0x000000210e003986 */ /* 0x0203e2000c101906 */
[----:B------:R-:W-:-:S02]  /*1a40*/  LOP3.LUT R24, R24, 0xbc, RZ, 0xc0, !PT ;  /* 0x000000bc18187812 */ /* 0x000fc400078ec0ff */
[----:B------:R-:W-:Y:S02]  /*1a50*/  LOP3.LUT R16, R16, 0xcc, RZ, 0xc0, !PT ;  /* 0x000000cc10107812 */ /* 0x000fe400078ec0ff */
[----:B------:R-:W-:Y:S01]  /*1a60*/  LOP3.LUT R26, R26, 0xec, RZ, 0xc0, !PT ;  /* 0x000000ec1a1a7812 */ /* 0x000fe200078ec0ff */
[----:B------:R-:W-:Y:S01]  /*1a70*/  VIADD R19, R24, UR4 ;  /* 0x0000000418137c36 */ /* 0x000fe20008000000 */
[----:B------:R-:W-:Y:S02]  /*1a80*/  IADD3 R29, R16, UR4, RZ ;  /* 0x00000004101d7c10 */ /* 0x000fe4000fffe0ff */
[----:B-1----:R-:W-:Y:S02]  /*1a90*/  SHF.R.U32.HI R14, RZ, 0x4, R18 ;  /* 0x00000004ff0e7819 */ /* 0x002fe40000011612 */
[----:B------:R-:W-:Y:S01]  /*1aa0*/  LOP3.LUT R18, R17, 0xdc, RZ, 0xc0, !PT ;  /* 0x000000dc11127812 */ /* 0x000fe200078ec0ff */
[----:B------:R-:W-:Y:S02]  /*1ab0*/  VIADD R15, R20, UR4 ;  /* 0x00000004140f7c36 */ /* 0x000fe40008000000 */
[----:B------:R-:W-:-:S02]  /*1ac0*/  VIADD R17, R22, UR4 ;  /* 0x0000000416117c36 */ /* 0x000fc40008000000 */
[----:B------:R-:W-:Y:S02]  /*1ad0*/  VIADD R31, R18, UR4 ;  /* 0x00000004121f7c36 */ /* 0x000fe40008000000 */
[----:B------:R-:W-:Y:S02]  /*1ae0*/  IMAD R15, R10, 0x4, R15 ;  /* 0x000000040a0f7824 */ /* 0x000fe400078e020f */
[----:B------:R-:W-:Y:S02]  /*1af0*/  VIADD R33, R26, UR4 ;  /* 0x000000041a217c36 */ /* 0x000fe40008000000 */
[C---:B------:R-:W-:Y:S01]  /*1b00*/  IMAD R20, R10.reuse, 0x4, R17 ;  /* 0x000000040a147824 */ /* 0x040fe200078e0211 */
[----:B------:R1:W2:Y:S01]  /*1b10*/  LDS R23, [R15+0x2400] ;  /* 0x002400000f177984 */ /* 0x0002a20000000800 */
[C---:B------:R-:W-:Y:S02]  /*1b20*/  IMAD R19, R10.reuse, 0x4, R19 ;  /* 0x000000040a137824 */ /* 0x040fe400078e0213 */
[----:B------:R-:W-:-:S02]  /*1b30*/  IMAD R18, R10, 0x4, R29 ;  /* 0x000000040a127824 */ /* 0x000fc400078e021d */
[C---:B------:R-:W-:Y:S01]  /*1b40*/  IMAD R17, R10.reuse, 0x4, R31 ;  /* 0x000000040a117824 */ /* 0x040fe200078e021f */
[----:B------:R-:W3:Y:S01]  /*1b50*/  LDS R20, [R20+0x2800] ;  /* 0x0028000014147984 */ /* 0x000ee20000000800 */
[----:B------:R-:W-:-:S03]  /*1b60*/  IMAD R16, R10, 0x4, R33 ;  /* 0x000000040a107824 */ /* 0x000fc600078e0221 */
[----:B------:R-:W4:Y:S04]  /*1b70*/  LDS R19, [R19+0x2c00] ;  /* 0x002c000013137984 */ /* 0x000f280000000800 */
[----:B------:R-:W5:Y:S04]  /*1b80*/  LDS R18, [R18+0x3000] ;  /* 0x0030000012127984 */ /* 0x000f680000000800 */
[----:B------:R-:W2:Y:S04]  /*1b90*/  LDS R17, [R17+0x3400] ;  /* 0x0034000011117984 */ /* 0x000ea80000000800 */
[----:B------:R-:W2:Y:S01]  /*1ba0*/  LDS R16, [R16+0x3800] ;  /* 0x0038000010107984 */ /* 0x000ea20000000800 */
[----:B------:R-:W-:-:S05]  /*1bb0*/  LOP3.LUT R14, R14, 0xfc, RZ, 0xc0, !PT ;  /* 0x000000fc0e0e7812 */ /* 0x000fca00078ec0ff */
[----:B------:R-:W-:Y:S02]  /*1bc0*/  VIADD R29, R14, UR4 ;  /* 0x000000040e1d7c36 */ /* 0x000fe40008000000 */
[----:B-1----:R-:W-:Y:S01]  /*1bd0*/  IMAD.WIDE R14, R9, 0x4, R2 ;  /* 0x00000004090e7825 */ /* 0x002fe200078e0202 */
[----:B------:R-:W-:-:S03]  /*1be0*/  ISETP.LT.AND P5, PT, R12, 0x600, !P0 ;  /* 0x000006000c00780c */ /* 0x000fc600047a1270 */
[----:B------:R-:W-:Y:S02]  /*1bf0*/  IMAD R9, R21, -0x180, R12 ;  /* 0xfffffe8015097824 */ /* 0x000fe400078e020c */
[----:B------:R-:W-:Y:S02]  /*1c00*/  IMAD R10, R10, 0x4, R29 ;  /* 0x000000040a0a7824 */ /* 0x000fe400078e021d */
[----:B------:R-:W-:Y:S02]  /*1c10*/  IMAD R31, R25, -0x180, R4 ;  /* 0xfffffe80191f7824 */ /* 0x000fe400078e0204 */
[----:B------:R-:W-:Y:S02]  /*1c20*/  IMAD R12, R9, 0x3c1, R0 ;  /* 0x000003c1090c7824 */ /* 0x000fe400078e0200 */
[----:B------:R-:W-:Y:S01]  /*1c30*/  IMAD R29, R13, -0x180, R8 ;  /* 0xfffffe800d1d7824 */ /* 0x000fe200078e0208 */
[----:B0-----:R0:W-:Y:S01]  /*1c40*/  @P2 STG.E desc[UR6][R14.64], R27 ;  /* 0x0000001b0e002986 */ /* 0x0011e2000c101906 */
[----:B------:R-:W-:Y:S01]  /*1c50*/  IMAD R9, R11, -0x180, R6 ;  /* 0xfffffe800b097824 */ /* 0x000fe200078e0206 */
[----:B------:R-:W-:Y:S01]  /*1c60*/  ISETP.LT.AND P4, PT, R4, 0x600, !P0 ;  /* 0x000006000400780c */ /* 0x000fe20004781270 */
[----:B------:R-:W-:Y:S01]  /*1c70*/  IMAD R4, R31, 0x3c1, R0 ;  /* 0x000003c11f047824 */ /* 0x000fe200078e0200 */
[----:B------:R-:W-:Y:S01]  /*1c80*/  ISETP.LT.AND P2, PT, R6, 0x600, !P0 ;  /* 0x000006000600780c */ /* 0x000fe20004741270 */
[----:B------:R-:W-:Y:S01]  /*1c90*/  IMAD R21, R21, 0x1e0800, R12 ;  /* 0x001e080015157824 */ /* 0x000fe200078e020c */
[----:B------:R-:W-:Y:S01]  /*1ca0*/  ISETP.LT.AND P3, PT, R8, 0x600, !P0 ;  /* 0x000006000800780c */ /* 0x000fe20004761270 */
[--C-:B------:R-:W-:Y:S01]  /*1cb0*/  IMAD R6, R29, 0x3c1, R0.reuse ;  /* 0x000003c11d067824 */ /* 0x100fe200078e0200 */
[----:B------:R-:W-:Y:S01]  /*1cc0*/  LOP3.LUT R28, R28, 0x3c, RZ, 0xfc, !PT ;  /* 0x0000003c1c1c7812 */ /* 0x000fe200078efcff */
[----:B------:R-:W-:-:S02]  /*1cd0*/  IMAD R12, R9, 0x3c1, R0 ;  /* 0x000003c1090c7824 */ /* 0x000fc400078e0200 */
[----:B------:R-:W-:Y:S01]  /*1ce0*/  IMAD R25, R25, 0x1e0800, R4 ;  /* 0x001e080019197824 */ /* 0x000fe200078e0204 */
[----:B------:R-:W-:Y:S01]  /*1cf0*/  ISETP.LT.AND P0, PT, R28, 0x600, !P0 ;  /* 0x000006001c00780c */ /* 0x000fe20004701270 */
[----:B0-----:R-:W-:Y:S02]  /*1d00*/  IMAD R15, R13, 0x1e0800, R6 ;  /* 0x001e08000d0f7824 */ /* 0x001fe400078e0206 */
[----:B------:R-:W-:Y:S02]  /*1d10*/  IMAD R11, R11, 0x1e0800, R12 ;  /* 0x001e08000b0b7824 */ /* 0x000fe400078e020c */
[----:B------:R-:W-:-:S04]  /*1d20*/  IMAD.WIDE R8, R21, 0x4, R2 ;  /* 0x0000000415087825 */ /* 0x000fc800078e0202 */
[--C-:B------:R-:W-:Y:S01]  /*1d30*/  IMAD.WIDE R12, R25, 0x4, R2.reuse ;  /* 0x00000004190c7825 */ /* 0x100fe200078e0202 */
[----:B--2---:R0:W-:Y:S03]  /*1d40*/  @P5 STG.E desc[UR6][R8.64], R23 ;  /* 0x0000001708005986 */ /* 0x0041e6000c101906 */
[--C-:B------:R-:W-:Y:S01]  /*1d50*/  IMAD.WIDE R14, R15, 0x4, R2.reuse ;  /* 0x000000040f0e7825 */ /* 0x100fe200078e0202 */
[----:B---3--:R0:W-:Y:S03]  /*1d60*/  @P4 STG.E desc[UR6][R12.64], R20 ;  /* 0x000000140c004986 */ /* 0x0081e6000c101906 */
[--C-:B------:R-:W-:Y:S01]  /*1d70*/  IMAD.WIDE R24, R11, 0x4, R2.reuse ;  /* 0x000000040b187825 */ /* 0x100fe200078e0202 */
[----:B----4-:R0:W-:Y:S03]  /*1d80*/  @P3 STG.E desc[UR6][R14.64], R19 ;  /* 0x000000130e003986 */ /* 0x0101e6000c101906 */
[--C-:B------:R-:W-:Y:S01]  /*1d90*/  IMAD.WIDE R6, R7, 0x4, R2.reuse ;  /* 0x0000000407067825 */ /* 0x100fe200078e0202 */
[----:B-----5:R0:W-:Y:S03]  /*1da0*/  @P2 STG.E desc[UR6][R24.64], R18 ;  /* 0x0000001218002986 */ /* 0x0201e6000c101906 */
[----:B------:R-:W-:Y:S01]  /*1db0*/  IMAD.WIDE R4, R5, 0x4, R2 ;  /* 0x0000000405047825 */ /* 0x000fe200078e0202 */
[----:B------:R0:W-:Y:S04]  /*1dc0*/  @P1 STG.E desc[UR6][R6.64], R17 ;  /* 0x0000001106001986 */ /* 0x0001e8000c101906 */
[----:B------:R0:W-:Y:S02]  /*1dd0*/  @P6 STG.E desc[UR6][R4.64], R16 ;  /* 0x0000001004006986 */ /* 0x0001e4000c101906 */
[----:B0-----:R-:W-:Y:S05]  /*1de0*/  @!P0 EXIT ;  /* 0x000000000000894d */ /* 0x001fea0003800000 */
[----:B0-----:R-:W0:Y:S01]  /*1df0*/  LDS R9, [R10+0x3c00] ;  /* 0x003c00000a097984 */ /* 0x001e220000000800 */
[----:B------:R-:W-:-:S05]  /*1e00*/  IMAD.HI R4, R28, 0x2aaaaaab, RZ ;  /* 0x2aaaaaab1c047827 */ /* 0x000fca00078e02ff */
[----:B------:R-:W-:-:S04]  /*1e10*/  SHF.R.U32.HI R5, RZ, 0x1f, R4 ;  /* 0x0000001fff057819 */ /* 0x000fc80000011604 */
[----:B------:R-:W-:-:S05]  /*1e20*/  LEA.HI.SX32 R5, R4, R5, 0x1a ;  /* 0x0000000504057211 */ /* 0x000fca00078fd2ff */
[----:B------:R-:W-:-:S04]  /*1e30*/  IMAD R7, R5, -0x180, R28 ;  /* 0xfffffe8005077824 */ /* 0x000fc800078e021c */
[----:B------:R-:W-:-:S04]  /*1e40*/  IMAD R0, R7, 0x3c1, R0 ;  /* 0x000003c107007824 */ /* 0x000fc800078e0200 */
[----:B------:R-:W-:-:S04]  /*1e50*/  IMAD R5, R5, 0x1e0800, R0 ;  /* 0x001e080005057824 */ /* 0x000fc800078e0200 */
[----:B------:R-:W-:-:S05]  /*1e60*/  IMAD.WIDE R2, R5, 0x4, R2 ;  /* 0x0000000405027825 */ /* 0x000fca00078e0202 */
[----:B0-----:R-:W-:Y:S01]  /*1e70*/  STG.E desc[UR6][R2.64], R9 ;  /* 0x0000000902007986 */ /* 0x001fe2000c101906 */
[----:B------:R-:W-:Y:S05]  /*1e80*/  EXIT ;  /* 0x000000000000794d */ /* 0x000fea0003800000 */
.L_x_0:
[----:B------:R-:W-:-:S00]  /*1e90*/  BRA `(.L_x_0) ;  /* 0xfffffffc00fc7947 */ /* 0x000fc0000383ffff */
[----:B------:R-:W-:-:S00]  /*1ea0*/  NOP ;  /* 0x0000000000007918 */ /* 0x000fc00000000000 */
        /* <DEDUP_REMOVED lines=13> */
.L_x_1:


//--------------------- .nv.global.init           --------------------------
	.section	.nv.global.init,"aw",@progbits
.nv.global.init:
	.type		_$_str,@object
	.size		_$_str,(_$_str_$_2 - _$_str)
_$_str:
        /*0000*/ 	.byte	0x5f, 0x5f, 0x43, 0x55, 0x44, 0x41, 0x5f, 0x46, 0x54, 0x5a, 0x00
	.type		_$_str_$_2,@object
	.size		_$_str_$_2,(.L_1 - _$_str_$_2)
_$_str_$_2:
        /*000b*/ 	.byte	0x5f, 0x5f, 0x43, 0x55, 0x44, 0x41, 0x5f, 0x50, 0x52, 0x45, 0x43, 0x5f, 0x53, 0x51, 0x52, 0x54
        /*001b*/ 	.byte	0x00
.L_1:


//--------------------- .nv.shared.triton_poi_fused__native_batch_norm_legit_no_training_relu_6 --------------------------
	.section	.nv.shared.triton_poi_fused__native_batch_norm_legit_no_training_relu_6,"aw",@nobits
	.sectionflags	@""
	.align	16
	.zero		1024


//--------------------- .nv.constant0.triton_poi_fused__native_batch_norm_legit_no_training_relu_6 --------------------------
	.section	.nv.constant0.triton_poi_fused__native_batch_norm_legit_no_training_relu_6,"a",@progbits
	.sectionflags	@""
	.align	4
.nv.constant0.triton_poi_fused__native_batch_norm_legit_no_training_relu_6:
	.zero		584
